	.target	sm_90a

	.elftype	@"ET_EXEC"


//--------------------- .note.nv.tkinfo           --------------------------
	.section	.note.nv.tkinfo,"",@"SHT_NOTE"
	.sectionflags	@"SHF_NOTE_NV_TKINFO"
	.tkinfo
        /*0018*/ 	.word	0x00000002
        /*0030*/ 	.string	""
        /*0030*/ 	.string	"ptxas"
        /*0030*/ 	.string	"Cuda compilation tools, release 13.0, V13.0.88"
        /*0030*/ 	.string	"Build cuda_13.0.r13.0/compiler.36424714_0"
        /*0030*/ 	.string	"-arch sm_90a -m 64 "



//--------------------- .note.nv.cuinfo           --------------------------
	.section	.note.nv.cuinfo,"",@"SHT_NOTE"
	.sectionflags	@"SHF_NOTE_NV_CUINFO"
        /*0018*/ 	.short	0x0002
        /*001a*/ 	.short	0x005a
        /*001c*/ 	.short	0x0082
	.zero		2


//--------------------- .nv.info                  --------------------------
	.section	.nv.info,"",@"SHT_CUDA_INFO"
	.align	4


	//----- nvinfo : EIATTR_REGCOUNT
	.align		4
        /*0000*/ 	.byte	0x04, 0x2f
        /*0002*/ 	.short	(.L_16 - .L_15)
	.align		4
.L_15:
        /*0004*/ 	.word	index@(_ZN7cutlass13device_kernelINS_4fmha6kernel28FmhaKernelTmaWarpSpecializedINS1_10collective30FmhaMainloopTmaWarpSpecializedINS_10bfloat16_tEffN4cute5tupleIJNS7_1CILi128EEENS9_ILi64EEENS9_ILi80EEEEEENS8_IJiNS9_ILi1EEENS8_IJiiEEEEEESG_SG_NS4_13DefaultFusionEJNS2_6OptionILNS2_3TagE0ENS9_ILb1EEEEENSI_ILSJ_2ESK_EEEEENS4_15FmhaFwdEpilogueIS6_fNS8_IJSB_SC_SB_EEEEENS2_23PersistentTileSchedulerEJSL_SM_EEEEEvNT_6ParamsE)
        /*0008*/ 	.word	0x000000a8


	//----- nvinfo : EIATTR_FRAME_SIZE
	.align		4
.L_16:
        /*000c*/ 	.byte	0x04, 0x11
        /*000e*/ 	.short	(.L_18 - .L_17)
	.align		4
.L_17:
        /*0010*/ 	.word	index@($__internal_0_$__cuda_sm20_rcp_rn_f32_slowpath)
        /*0014*/ 	.word	0x00000000


	//----- nvinfo : EIATTR_FRAME_SIZE
	.align		4
.L_18:
        /*0018*/ 	.byte	0x04, 0x11
        /*001a*/ 	.short	(.L_20 - .L_19)
	.align		4
.L_19:
        /*001c*/ 	.word	index@(_ZN7cutlass13device_kernelINS_4fmha6kernel28FmhaKernelTmaWarpSpecializedINS1_10collective30FmhaMainloopTmaWarpSpecializedINS_10bfloat16_tEffN4cute5tupleIJNS7_1CILi128EEENS9_ILi64EEENS9_ILi80EEEEEENS8_IJiNS9_ILi1EEENS8_IJiiEEEEEESG_SG_NS4_13DefaultFusionEJNS2_6OptionILNS2_3TagE0ENS9_ILb1EEEEENSI_ILSJ_2ESK_EEEEENS4_15FmhaFwdEpilogueIS6_fNS8_IJSB_SC_SB_EEEEENS2_23PersistentTileSchedulerEJSL_SM_EEEEEvNT_6ParamsE)
        /*0020*/ 	.word	0x00000000


	//----- nvinfo : EIATTR_MIN_STACK_SIZE
	.align		4
.L_20:
        /*0024*/ 	.byte	0x04, 0x12
        /*0026*/ 	.short	(.L_22 - .L_21)
	.align		4
.L_21:
        /*0028*/ 	.word	index@(_ZN7cutlass13device_kernelINS_4fmha6kernel28FmhaKernelTmaWarpSpecializedINS1_10collective30FmhaMainloopTmaWarpSpecializedINS_10bfloat16_tEffN4cute5tupleIJNS7_1CILi128EEENS9_ILi64EEENS9_ILi80EEEEEENS8_IJiNS9_ILi1EEENS8_IJiiEEEEEESG_SG_NS4_13DefaultFusionEJNS2_6OptionILNS2_3TagE0ENS9_ILb1EEEEENSI_ILSJ_2ESK_EEEEENS4_15FmhaFwdEpilogueIS6_fNS8_IJSB_SC_SB_EEEEENS2_23PersistentTileSchedulerEJSL_SM_EEEEEvNT_6ParamsE)
        /*002c*/ 	.word	0x00000000
.L_22:


//--------------------- .nv.compat                --------------------------
	.section	.nv.compat,"",@"SHT_CUDA_COMPAT_INFO"
	.align	4
        /*0000*/ 	.byte	0x02, 0x09, 0x01, 0x00, 0x02, 0x02, 0x04, 0x00, 0x02, 0x05, 0x05, 0x00, 0x03, 0x07, 0x01, 0x01
        /*0010*/ 	.byte	0x02, 0x03, 0x01, 0x00, 0x02, 0x06, 0x01, 0x00, 0x04, 0x0b, 0x08, 0x00, 0x00, 0x00, 0x00, 0x00
        /*0020*/ 	.byte	0x00, 0x00, 0x00, 0x00


//--------------------- .nv.info._ZN7cutlass13device_kernelINS_4fmha6kernel28FmhaKernelTmaWarpSpecializedINS1_10collective30FmhaMainloopTmaWarpSpecializedINS_10bfloat16_tEffN4cute5tupleIJNS7_1CILi128EEENS9_ILi64EEENS9_ILi80EEEEEENS8_IJiNS9_ILi1EEENS8_IJiiEEEEEESG_SG_NS4_13DefaultFusionEJNS2_6OptionILNS2_3TagE0ENS9_ILb1EEEEENSI_ILSJ_2ESK_EEEEENS4_15FmhaFwdEpilogueIS6_fNS8_IJSB_SC_SB_EEEEENS2_23PersistentTileSchedulerEJSL_SM_EEEEEvNT_6ParamsE --------------------------
	.section	.nv.info._ZN7cutlass13device_kernelINS_4fmha6kernel28FmhaKernelTmaWarpSpecializedINS1_10collective30FmhaMainloopTmaWarpSpecializedINS_10bfloat16_tEffN4cute5tupleIJNS7_1CILi128EEENS9_ILi64EEENS9_ILi80EEEEEENS8_IJiNS9_ILi1EEENS8_IJiiEEEEEESG_SG_NS4_13DefaultFusionEJNS2_6OptionILNS2_3TagE0ENS9_ILb1EEEEENSI_ILSJ_2ESK_EEEEENS4_15FmhaFwdEpilogueIS6_fNS8_IJSB_SC_SB_EEEEENS2_23PersistentTileSchedulerEJSL_SM_EEEEEvNT_6ParamsE,"",@"SHT_CUDA_INFO"
	.sectionflags	@""
	.align	4


	//----- nvinfo : EIATTR_CUDA_API_VERSION
	.align		4
        /*0000*/ 	.byte	0x04, 0x37
        /*0002*/ 	.short	(.L_24 - .L_23)
.L_23:
        /*0004*/ 	.word	0x00000082


	//----- nvinfo : EIATTR_KPARAM_INFO
	.align		4
.L_24:
        /*0008*/ 	.byte	0x04, 0x17
        /*000a*/ 	.short	(.L_26 - .L_25)
.L_25:
        /*000c*/ 	.word	0x00000000
        /*0010*/ 	.short	0x0000
        /*0012*/ 	.short	0x0070
        /*0014*/ 	.byte	0x00, 0xf0, 0x01, 0x20


	//----- nvinfo : EIATTR_SPARSE_MMA_MASK
	.align		4
.L_26:
        /*0018*/ 	.byte	0x03, 0x50
        /*001a*/ 	.short	0x0000


	//----- nvinfo : EIATTR_MAXREG_COUNT
	.align		4
        /*001c*/ 	.byte	0x03, 0x1b
        /*001e*/ 	.short	0x00a8


	//----- nvinfo : EIATTR_NUM_BARRIERS
	.align		4
        /*0020*/ 	.byte	0x02, 0x4c
        /*0022*/ 	.byte	0x02
	.zero		1


	//----- nvinfo : EIATTR_EXTERNS
	.align		4
        /*0024*/ 	.byte	0x04, 0x0f
        /*0026*/ 	.short	(.L_28 - .L_27)


	//   ....[0]....
	.align		4
.L_27:
        /*0028*/ 	.word	index@(__assertfail)


	//----- nvinfo : EIATTR_MERCURY_ISA_VERSION
	.align		4
.L_28:
        /*002c*/ 	.byte	0x03, 0x5f
        /*002e*/ 	.short	0x0101


	//----- nvinfo : EIATTR_INT_WARP_WIDE_INSTR_OFFSETS
	.align		4
        /*0030*/ 	.byte	0x04, 0x31
        /*0032*/ 	.short	(.L_30 - .L_29)


	//   ....[0]....
.L_29:
        /*0034*/ 	.word	0x00000760


	//   ....[1]....
        /*0038*/ 	.word	0x00000770


	//   ....[2]....
        /*003c*/ 	.word	0x00000780


	//   ....[3]....
        /*0040*/ 	.word	0x00000790


	//   ....[4]....
        /*0044*/ 	.word	0x00000800


	//   ....[5]....
        /*0048*/ 	.word	0x000009e0


	//   ....[6]....
        /*004c*/ 	.word	0x00000a90


	//----- nvinfo : EIATTR_COOP_GROUP_MASK_REGIDS
	.align		4
.L_30:
        /*0050*/ 	.byte	0x04, 0x29
        /*0052*/ 	.short	(.L_32 - .L_31)


	//   ....[0]....
.L_31:
        /*0054*/ 	.word	0xffffffff


	//   ....[1]....
        /*0058*/ 	.word	0xffffffff


	//   ....[2]....
        /*005c*/ 	.word	0xffffffff


	//   ....[3]....
        /*0060*/ 	.word	0xffffffff


	//   ....[4]....
        /*0064*/ 	.word	0xffffffff


	//   ....[5]....
        /*0068*/ 	.word	0xffffffff


	//   ....[6]....
        /*006c*/ 	.word	0xffffffff


	//   ....[7]....
        /*0070*/ 	.word	0xffffffff


	//   ....[8]....
        /*0074*/ 	.word	0xffffffff


	//   ....[9]....
        /*0078*/ 	.word	0xffffffff


	//   ....[10]....
        /*007c*/ 	.word	0xffffffff


	//   ....[11]....
        /*0080*/ 	.word	0xffffffff


	//   ....[12]....
        /*0084*/ 	.word	0xffffffff


	//   ....[13]....
        /*0088*/ 	.word	0xffffffff


	//   ....[14]....
        /*008c*/ 	.word	0xffffffff


	//   ....[15]....
        /*0090*/ 	.word	0xffffffff


	//   ....[16]....
        /*0094*/ 	.word	0xffffffff


	//   ....[17]....
        /*0098*/ 	.word	0xffffffff


	//----- nvinfo : EIATTR_COOP_GROUP_INSTR_OFFSETS
	.align		4
.L_32:
        /*009c*/ 	.byte	0x04, 0x28
        /*009e*/ 	.short	(.L_34 - .L_33)


	//   ....[0]....
.L_33:
        /*00a0*/ 	.word	0x00000070


	//   ....[1]....
        /*00a4*/ 	.word	0x000000a0


	//   ....[2]....
        /*00a8*/ 	.word	0x000001d0


	//   ....[3]....
        /*00ac*/ 	.word	0x000003e0


	//   ....[4]....
        /*00b0*/ 	.word	0x000005a0


	//   ....[5]....
        /*00b4*/ 	.word	0x00000700


	//   ....[6]....
        /*00b8*/ 	.word	0x00001880


	//   ....[7]....
        /*00bc*/ 	.word	0x000018b0


	//   ....[8]....
        /*00c0*/ 	.word	0x00001ad0


	//   ....[9]....
        /*00c4*/ 	.word	0x00001c30


	//   ....[10]....
        /*00c8*/ 	.word	0x00003400


	//   ....[11]....
        /*00cc*/ 	.word	0x00003430


	//   ....[12]....
        /*00d0*/ 	.word	0x00003730


	//   ....[13]....
        /*00d4*/ 	.word	0x00003850


	//   ....[14]....
        /*00d8*/ 	.word	0x00005120


	//   ....[15]....
        /*00dc*/ 	.word	0x00005160


	//   ....[16]....
        /*00e0*/ 	.word	0x000051a0


	//   ....[17]....
        /*00e4*/ 	.word	0x000051c0


	//----- nvinfo : EIATTR_REG_RECONFIG
	.align		4
.L_34:
        /*00e8*/ 	.byte	0x01, 0x54
	.zero		2


	//----- nvinfo : EIATTR_SYSCALL_OFFSETS
	.align		4
        /*00ec*/ 	.byte	0x04, 0x46
        /*00ee*/ 	.short	(.L_36 - .L_35)


	//   ....[0]....
.L_35:
        /*00f0*/ 	.word	0x00005bf0


	//   ....[1]....
        /*00f4*/ 	.word	0x00005d20


	//----- nvinfo : EIATTR_MBARRIER_INSTR_OFFSETS
	.align		4
.L_36:
        /*00f8*/ 	.byte	0x04, 0x39
        /*00fa*/ 	.short	(.L_38 - .L_37)


	//   ....[0]....
.L_37:
        /*00fc*/ 	.word	0x00000390
        /*0100*/ 	.word	0x000000ff
        /*0104*/ 	.word	0x00013a50
        /*0108*/ 	.short	0x0100
        /*010a*/ 	.byte	0x08
	.zero		1


	//   ....[1]....
        /*010c*/ 	.word	0x000003a0
        /*0110*/ 	.word	0x000000ff
        /*0114*/ 	.word	0x00013a60
        /*0118*/ 	.short	0x0100
        /*011a*/ 	.byte	0x08
	.zero		1


	//   ....[2]....
        /*011c*/ 	.word	0x000003b0
        /*0120*/ 	.word	0x000000ff
        /*0124*/ 	.word	0x00013a58
        /*0128*/ 	.short	0x0100
        /*012a*/ 	.byte	0x08
	.zero		1


	//   ....[3]....
        /*012c*/ 	.word	0x000003c0
        /*0130*/ 	.word	0x000000ff
        /*0134*/ 	.word	0x00013a68
        /*0138*/ 	.short	0x0100
        /*013a*/ 	.byte	0x08
	.zero		1


	//   ....[4]....
        /*013c*/ 	.word	0x000004f0
        /*0140*/ 	.word	0x000000ff
        /*0144*/ 	.word	0x00013a00
        /*0148*/ 	.short	0x0100
        /*014a*/ 	.byte	0x08
	.zero		1


	//   ....[5]....
        /*014c*/ 	.word	0x00000500
        /*0150*/ 	.word	0x000000ff
        /*0154*/ 	.word	0x00013a28
        /*0158*/ 	.short	0x0100
        /*015a*/ 	.byte	0x08
	.zero		1


	//   ....[6]....
        /*015c*/ 	.word	0x00000510
        /*0160*/ 	.word	0x000000ff
        /*0164*/ 	.word	0x00013a08
        /*0168*/ 	.short	0x0100
        /*016a*/ 	.byte	0x08
	.zero		1


	//   ....[7]....
        /*016c*/ 	.word	0x00000520
        /*0170*/ 	.word	0x000000ff
        /*0174*/ 	.word	0x00013a30
        /*0178*/ 	.short	0x0100
        /*017a*/ 	.byte	0x08
	.zero		1


	//   ....[8]....
        /*017c*/ 	.word	0x00000530
        /*0180*/ 	.word	0x000000ff
        /*0184*/ 	.word	0x00013a10
        /*0188*/ 	.short	0x0100
        /*018a*/ 	.byte	0x08
	.zero		1


	//   ....[9]....
        /*018c*/ 	.word	0x00000540
        /*0190*/ 	.word	0x000000ff
        /*0194*/ 	.word	0x00013a38
        /*0198*/ 	.short	0x0100
        /*019a*/ 	.byte	0x08
	.zero		1


	//   ....[10]....
        /*019c*/ 	.word	0x00000550
        /*01a0*/ 	.word	0x000000ff
        /*01a4*/ 	.word	0x00013a18
        /*01a8*/ 	.short	0x0100
        /*01aa*/ 	.byte	0x08
	.zero		1


	//   ....[11]....
        /*01ac*/ 	.word	0x00000560
        /*01b0*/ 	.word	0x000000ff
        /*01b4*/ 	.word	0x00013a40
        /*01b8*/ 	.short	0x0100
        /*01ba*/ 	.byte	0x08
	.zero		1


	//   ....[12]....
        /*01bc*/ 	.word	0x00000570
        /*01c0*/ 	.word	0x000000ff
        /*01c4*/ 	.word	0x00013a20
        /*01c8*/ 	.short	0x0100
        /*01ca*/ 	.byte	0x08
	.zero		1


	//   ....[13]....
        /*01cc*/ 	.word	0x00000580
        /*01d0*/ 	.word	0x000000ff
        /*01d4*/ 	.word	0x00013a48
        /*01d8*/ 	.short	0x0100
        /*01da*/ 	.byte	0x08
	.zero		1


	//   ....[14]....
        /*01dc*/ 	.word	0x000006b0
        /*01e0*/ 	.word	0x000000ff
        /*01e4*/ 	.word	0x00013a70
        /*01e8*/ 	.short	0x0100
        /*01ea*/ 	.byte	0x08
	.zero		1


	//   ....[15]....
        /*01ec*/ 	.word	0x000006c0
        /*01f0*/ 	.word	0x000000ff
        /*01f4*/ 	.word	0x00013a80
        /*01f8*/ 	.short	0x0100
        /*01fa*/ 	.byte	0x08
	.zero		1


	//   ....[16]....
        /*01fc*/ 	.word	0x000006d0
        /*0200*/ 	.word	0x000000ff
        /*0204*/ 	.word	0x00013a78
        /*0208*/ 	.short	0x0100
        /*020a*/ 	.byte	0x08
	.zero		1


	//   ....[17]....
        /*020c*/ 	.word	0x000006e0
        /*0210*/ 	.word	0x000000ff
        /*0214*/ 	.word	0x00013a88
        /*0218*/ 	.short	0x0100
        /*021a*/ 	.byte	0x08
	.zero		1


	//   ....[18]....
        /*021c*/ 	.word	0x00000820
        /*0220*/ 	.word	0x000000ff
        /*0224*/ 	.word	0x00013a90
        /*0228*/ 	.short	0x0100
        /*022a*/ 	.byte	0x06
	.zero		1


	//   ....[19]....
        /*022c*/ 	.word	0x00000830
        /*0230*/ 	.word	0x000000ff
        /*0234*/ 	.word	0x00013a98
        /*0238*/ 	.short	0x0100
        /*023a*/ 	.byte	0x06
	.zero		1


	//   ....[20]....
        /*023c*/ 	.word	0x00000840
        /*0240*/ 	.word	0x000000ff
        /*0244*/ 	.word	0x00013aa0
        /*0248*/ 	.short	0x0100
        /*024a*/ 	.byte	0x06
	.zero		1


	//   ....[21]....
        /*024c*/ 	.word	0x00000850
        /*0250*/ 	.word	0x000000ff
        /*0254*/ 	.word	0x00013aa8
        /*0258*/ 	.short	0x0100
        /*025a*/ 	.byte	0x06
	.zero		1


	//   ....[22]....
        /*025c*/ 	.word	0x00000950
        /*0260*/ 	.word	0x000000ff
        /*0264*/ 	.word	0x00013ac0
        /*0268*/ 	.short	0x0100
        /*026a*/ 	.byte	0x08
	.zero		1


	//   ....[23]....
        /*026c*/ 	.word	0x00000960
        /*0270*/ 	.word	0x000000ff
        /*0274*/ 	.word	0x00013ae0
        /*0278*/ 	.short	0x0100
        /*027a*/ 	.byte	0x08
	.zero		1


	//   ....[24]....
        /*027c*/ 	.word	0x00000970
        /*0280*/ 	.word	0x000000ff
        /*0284*/ 	.word	0x00013ac8
        /*0288*/ 	.short	0x0100
        /*028a*/ 	.byte	0x08
	.zero		1


	//   ....[25]....
        /*028c*/ 	.word	0x00000980
        /*0290*/ 	.word	0x000000ff
        /*0294*/ 	.word	0x00013ae8
        /*0298*/ 	.short	0x0100
        /*029a*/ 	.byte	0x08
	.zero		1


	//   ....[26]....
        /*029c*/ 	.word	0x00000990
        /*02a0*/ 	.word	0x000000ff
        /*02a4*/ 	.word	0x00013ad0
        /*02a8*/ 	.short	0x0100
        /*02aa*/ 	.byte	0x08
	.zero		1


	//   ....[27]....
        /*02ac*/ 	.word	0x000009a0
        /*02b0*/ 	.word	0x000000ff
        /*02b4*/ 	.word	0x00013af0
        /*02b8*/ 	.short	0x0100
        /*02ba*/ 	.byte	0x08
	.zero		1


	//   ....[28]....
        /*02bc*/ 	.word	0x000009b0
        /*02c0*/ 	.word	0x000000ff
        /*02c4*/ 	.word	0x00013ad8
        /*02c8*/ 	.short	0x0100
        /*02ca*/ 	.byte	0x08
	.zero		1


	//   ....[29]....
        /*02cc*/ 	.word	0x000009c0
        /*02d0*/ 	.word	0x000000ff
        /*02d4*/ 	.word	0x00013af8
        /*02d8*/ 	.short	0x0100
        /*02da*/ 	.byte	0x08
	.zero		1


	//   ....[30]....
        /*02dc*/ 	.word	0x00000ac0
        /*02e0*/ 	.word	0x000000ff
        /*02e4*/ 	.word	0x00013ab0
        /*02e8*/ 	.short	0x0100
        /*02ea*/ 	.byte	0x06
	.zero		1


	//   ....[31]....
        /*02ec*/ 	.word	0x00001460
        /*02f0*/ 	.word	0x000000ff
        /*02f4*/ 	.word	0x00013a50
        /*02f8*/ 	.short	0x010a
        /*02fa*/ 	.byte	0x04
	.zero		1


	//   ....[32]....
        /*02fc*/ 	.word	0x000014d0
        /*0300*/ 	.word	0x000000ff
        /*0304*/ 	.word	0x00013a00
        /*0308*/ 	.short	0x010a
        /*030a*/ 	.byte	0x19
	.zero		1


	//   ....[33]....
        /*030c*/ 	.word	0x000014f0
        /*0310*/ 	.word	0x000000ff
        /*0314*/ 	.word	0xfffffff8
        /*0318*/ 	.short	0x010a
        /*031a*/ 	.byte	0x33
	.zero		1


	//   ....[34]....
        /*031c*/ 	.word	0x00002560
        /*0320*/ 	.word	0x0000001e
        /*0324*/ 	.word	0x00000000
        /*0328*/ 	.short	0x0101
        /*032a*/ 	.byte	0x34
	.zero		1


	//   ....[35]....
        /*032c*/ 	.word	0x00002790
        /*0330*/ 	.word	0x000000ff
        /*0334*/ 	.word	0x00013a00
        /*0338*/ 	.short	0x010a
        /*033a*/ 	.byte	0x06
	.zero		1


	//   ....[36]....
        /*033c*/ 	.word	0x00002f70
        /*0340*/ 	.word	0x000000ff
        /*0344*/ 	.word	0x00000000
        /*0348*/ 	.short	0x0101
        /*034a*/ 	.byte	0x19
	.zero		1


	//   ....[37]....
        /*034c*/ 	.word	0x000030d0
        /*0350*/ 	.word	0x000000ff
        /*0354*/ 	.word	0x00013a00
        /*0358*/ 	.short	0x010a
        /*035a*/ 	.byte	0x06
	.zero		1


	//   ....[38]....
        /*035c*/ 	.word	0x00004320
        /*0360*/ 	.word	0x000000ff
        /*0364*/ 	.word	0x00013a00
        /*0368*/ 	.short	0x010a
        /*036a*/ 	.byte	0x06
	.zero		1


	//   ....[39]....
        /*036c*/ 	.word	0x00004660
        /*0370*/ 	.word	0x000000ff
        /*0374*/ 	.word	0x00013a00
        /*0378*/ 	.short	0x010a
        /*037a*/ 	.byte	0x06
	.zero		1


	//   ....[40]....
        /*037c*/ 	.word	0x00004e30
        /*0380*/ 	.word	0x000000ff
        /*0384*/ 	.word	0x00000000
        /*0388*/ 	.short	0x0101
        /*038a*/ 	.byte	0x06
	.zero		1


	//   ....[41]....
        /*038c*/ 	.word	0x00004ee0
        /*0390*/ 	.word	0x000000ff
        /*0394*/ 	.word	0x00000000
        /*0398*/ 	.short	0x0101
        /*039a*/ 	.byte	0x06
	.zero		1


	//   ....[42]....
        /*039c*/ 	.word	0x00005070
        /*03a0*/ 	.word	0x000000ff
        /*03a4*/ 	.word	0x00000000
        /*03a8*/ 	.short	0x0101
        /*03aa*/ 	.byte	0x04
	.zero		1


	//   ....[43]....
        /*03ac*/ 	.word	0x000050f0
        /*03b0*/ 	.word	0x000000ff
        /*03b4*/ 	.word	0x00000000
        /*03b8*/ 	.short	0x0101
        /*03ba*/ 	.byte	0x18
	.zero		1


	//   ....[44]....
        /*03bc*/ 	.word	0x000056b0
        /*03c0*/ 	.word	0x000000ff
        /*03c4*/ 	.word	0x00000008
        /*03c8*/ 	.short	0x010a
        /*03ca*/ 	.byte	0x33
	.zero		1


	//   ....[45]....
        /*03cc*/ 	.word	0x000068c0
        /*03d0*/ 	.word	0x00000000
        /*03d4*/ 	.word	0x00000000
        /*03d8*/ 	.short	0x0101
        /*03da*/ 	.byte	0x34
	.zero		1


	//   ....[46]....
        /*03dc*/ 	.word	0x00006c80
        /*03e0*/ 	.word	0x00000007
        /*03e4*/ 	.word	0x00013a60
        /*03e8*/ 	.short	0x010a
        /*03ea*/ 	.byte	0x3f
	.zero		1


	//   ....[47]....
        /*03ec*/ 	.word	0x00007050
        /*03f0*/ 	.word	0x00000007
        /*03f4*/ 	.word	0x00013ab0
        /*03f8*/ 	.short	0x0101
        /*03fa*/ 	.byte	0x3f
	.zero		1


	//   ....[48]....
        /*03fc*/ 	.word	0x00007060
        /*0400*/ 	.word	0x00000007
        /*0404*/ 	.word	0x00013ab0
        /*0408*/ 	.short	0x010a
        /*040a*/ 	.byte	0x3f
	.zero		1


	//   ....[49]....
        /*040c*/ 	.word	0x00007100
        /*0410*/ 	.word	0x00000004
        /*0414*/ 	.word	0x00013a60
        /*0418*/ 	.short	0x010a
        /*041a*/ 	.byte	0x3f
	.zero		1


	//   ....[50]....
        /*041c*/ 	.word	0x000077c0
        /*0420*/ 	.word	0x00000008
        /*0424*/ 	.word	0x00013a28
        /*0428*/ 	.short	0x010a
        /*042a*/ 	.byte	0x3f
	.zero		1


	//   ....[51]....
        /*042c*/ 	.word	0x00007b70
        /*0430*/ 	.word	0x00000004
        /*0434*/ 	.word	0x00013ab0
        /*0438*/ 	.short	0x0101
        /*043a*/ 	.byte	0x3f
	.zero		1


	//   ....[52]....
        /*043c*/ 	.word	0x00007b80
        /*0440*/ 	.word	0x00000004
        /*0444*/ 	.word	0x00013ab0
        /*0448*/ 	.short	0x010a
        /*044a*/ 	.byte	0x3f
	.zero		1


	//   ....[53]....
        /*044c*/ 	.word	0x00007c30
        /*0450*/ 	.word	0x00000007
        /*0454*/ 	.word	0x00013a28
        /*0458*/ 	.short	0x010a
        /*045a*/ 	.byte	0x3f
	.zero		1


	//   ....[54]....
        /*045c*/ 	.word	0x00008070
        /*0460*/ 	.word	0x00000007
        /*0464*/ 	.word	0x00013a28
        /*0468*/ 	.short	0x010a
        /*046a*/ 	.byte	0x3f
	.zero		1


	//   ....[55]....
        /*046c*/ 	.word	0x00008440
        /*0470*/ 	.word	0x00000007
        /*0474*/ 	.word	0x00013a28
        /*0478*/ 	.short	0x010a
        /*047a*/ 	.byte	0x3f
	.zero		1


	//   ....[56]....
        /*047c*/ 	.word	0x00008860
        /*0480*/ 	.word	0x00000003
        /*0484*/ 	.word	0x00013a50
        /*0488*/ 	.short	0x010a
        /*048a*/ 	.byte	0x3f
	.zero		1


	//   ....[57]....
        /*048c*/ 	.word	0x000088c0
        /*0490*/ 	.word	0x00000005
        /*0494*/ 	.word	0x00013a00
        /*0498*/ 	.short	0x010a
        /*049a*/ 	.byte	0x3f
	.zero		1


	//   ....[58]....
        /*049c*/ 	.word	0x00008920
        /*04a0*/ 	.word	0x00000000
        /*04a4*/ 	.word	0xfffffff8
        /*04a8*/ 	.short	0x010a
        /*04aa*/ 	.byte	0x3f
	.zero		1


	//   ....[59]....
        /*04ac*/ 	.word	0x00008980
        /*04b0*/ 	.word	0x00000007
        /*04b4*/ 	.word	0x00013a00
        /*04b8*/ 	.short	0x010a
        /*04ba*/ 	.byte	0x3f
	.zero		1


	//   ....[60]....
        /*04bc*/ 	.word	0x000089e0
        /*04c0*/ 	.word	0x00000005
        /*04c4*/ 	.word	0x00013a00
        /*04c8*/ 	.short	0x010a
        /*04ca*/ 	.byte	0x3f
	.zero		1


	//   ....[61]....
        /*04cc*/ 	.word	0x00008a40
        /*04d0*/ 	.word	0x00000008
        /*04d4*/ 	.word	0x00013a00
        /*04d8*/ 	.short	0x010a
        /*04da*/ 	.byte	0x3f
	.zero		1


	//   ....[62]....
        /*04dc*/ 	.word	0x00008aa0
        /*04e0*/ 	.word	0x00000003
        /*04e4*/ 	.word	0x00000008
        /*04e8*/ 	.short	0x010a
        /*04ea*/ 	.byte	0x3f
	.zero		1


	//   ....[63]....
        /*04ec*/ 	.word	0x00008b70
        /*04f0*/ 	.word	0x00000007
        /*04f4*/ 	.word	0x00013a60
        /*04f8*/ 	.short	0x010a
        /*04fa*/ 	.byte	0x3f
	.zero		1


	//   ....[64]....
        /*04fc*/ 	.word	0x00008bc0
        /*0500*/ 	.word	0x00000007
        /*0504*/ 	.word	0x00013ab0
        /*0508*/ 	.short	0x010a
        /*050a*/ 	.byte	0x3f
	.zero		1


	//   ....[65]....
        /*050c*/ 	.word	0x00008c10
        /*0510*/ 	.word	0x00000004
        /*0514*/ 	.word	0x00013a60
        /*0518*/ 	.short	0x010a
        /*051a*/ 	.byte	0x3f
	.zero		1


	//   ....[66]....
        /*051c*/ 	.word	0x00008ce0
        /*0520*/ 	.word	0x00000008
        /*0524*/ 	.word	0x00013a28
        /*0528*/ 	.short	0x010a
        /*052a*/ 	.byte	0x3f
	.zero		1


	//   ....[67]....
        /*052c*/ 	.word	0x00008d30
        /*0530*/ 	.word	0x00000004
        /*0534*/ 	.word	0x00013ab0
        /*0538*/ 	.short	0x010a
        /*053a*/ 	.byte	0x3f
	.zero		1


	//   ....[68]....
        /*053c*/ 	.word	0x00008d80
        /*0540*/ 	.word	0x00000007
        /*0544*/ 	.word	0x00013a28
        /*0548*/ 	.short	0x010a
        /*054a*/ 	.byte	0x3f
	.zero		1


	//   ....[69]....
        /*054c*/ 	.word	0x00008dd0
        /*0550*/ 	.word	0x00000007
        /*0554*/ 	.word	0x00013a28
        /*0558*/ 	.short	0x010a
        /*055a*/ 	.byte	0x3f
	.zero		1


	//   ....[70]....
        /*055c*/ 	.word	0x00008e20
        /*0560*/ 	.word	0x00000007
        /*0564*/ 	.word	0x00013a28
        /*0568*/ 	.short	0x010a
        /*056a*/ 	.byte	0x3f
	.zero		1


	//----- nvinfo : EIATTR_NUM_MBARRIERS
	.align		4
.L_38:
        /*056c*/ 	.byte	0x03, 0x38
        /*056e*/ 	.short	0x001f


	//----- nvinfo : EIATTR_EXIT_INSTR_OFFSETS
	.align		4
        /*0570*/ 	.byte	0x04, 0x1c
        /*0572*/ 	.short	(.L_40 - .L_39)


	//   ....[0]....
.L_39:
        /*0574*/ 	.word	0x00000b20


	//   ....[1]....
        /*0578*/ 	.word	0x00000b90


	//   ....[2]....
        /*057c*/ 	.word	0x000068f0


	//   ....[3]....
        /*0580*/ 	.word	0x00006950


	//   ....[4]....
        /*0584*/ 	.word	0x00006980


	//   ....[5]....
        /*0588*/ 	.word	0x000074c0


	//   ....[6]....
        /*058c*/ 	.word	0x000074f0


	//   ....[7]....
        /*0590*/ 	.word	0x00008840


	//----- nvinfo : EIATTR_MAX_THREADS
	.align		4
.L_40:
        /*0594*/ 	.byte	0x04, 0x05
        /*0596*/ 	.short	(.L_42 - .L_41)
.L_41:
        /*0598*/ 	.word	0x00000180
        /*059c*/ 	.word	0x00000001
        /*05a0*/ 	.word	0x00000001


	//----- nvinfo : EIATTR_CRS_STACK_SIZE
	.align		4
.L_42:
        /*05a4*/ 	.byte	0x04, 0x1e
        /*05a6*/ 	.short	(.L_44 - .L_43)
.L_43:
        /*05a8*/ 	.word	0x00000000


	//----- nvinfo : EIATTR_CBANK_PARAM_SIZE
	.align		4
.L_44:
        /*05ac*/ 	.byte	0x03, 0x19
        /*05ae*/ 	.short	0x0870


	//----- nvinfo : EIATTR_PARAM_CBANK
	.align		4
        /*05b0*/ 	.byte	0x04, 0x0a
        /*05b2*/ 	.short	(.L_46 - .L_45)
	.align		4
.L_45:
        /*05b4*/ 	.word	index@(.nv.constant0._ZN7cutlass13device_kernelINS_4fmha6kernel28FmhaKernelTmaWarpSpecializedINS1_10collective30FmhaMainloopTmaWarpSpecializedINS_10bfloat16_tEffN4cute5tupleIJNS7_1CILi128EEENS9_ILi64EEENS9_ILi80EEEEEENS8_IJiNS9_ILi1EEENS8_IJiiEEEEEESG_SG_NS4_13DefaultFusionEJNS2_6OptionILNS2_3TagE0ENS9_ILb1EEEEENSI_ILSJ_2ESK_EEEEENS4_15FmhaFwdEpilogueIS6_fNS8_IJSB_SC_SB_EEEEENS2_23PersistentTileSchedulerEJSL_SM_EEEEEvNT_6ParamsE)
        /*05b8*/ 	.short	0x0210
        /*05ba*/ 	.short	0x0870


	//----- nvinfo : EIATTR_SW_WAR
	.align		4
.L_46:
        /*05bc*/ 	.byte	0x04, 0x36
        /*05be*/ 	.short	(.L_48 - .L_47)
.L_47:
        /*05c0*/ 	.word	0x00000008
.L_48:


//--------------------- .nv.callgraph             --------------------------
	.section	.nv.callgraph,"",@"SHT_CUDA_CALLGRAPH"
	.align	4
	.sectionentsize	8
	.align		4
        /*0000*/ 	.word	0x00000000
	.align		4
        /*0004*/ 	.word	0xffffffff
	.align		4
        /*0008*/ 	.word	index@(_ZN7cutlass13device_kernelINS_4fmha6kernel28FmhaKernelTmaWarpSpecializedINS1_10collective30FmhaMainloopTmaWarpSpecializedINS_10bfloat16_tEffN4cute5tupleIJNS7_1CILi128EEENS9_ILi64EEENS9_ILi80EEEEEENS8_IJiNS9_ILi1EEENS8_IJiiEEEEEESG_SG_NS4_13DefaultFusionEJNS2_6OptionILNS2_3TagE0ENS9_ILb1EEEEENSI_ILSJ_2ESK_EEEEENS4_15FmhaFwdEpilogueIS6_fNS8_IJSB_SC_SB_EEEEENS2_23PersistentTileSchedulerEJSL_SM_EEEEEvNT_6ParamsE)
	.align		4
        /*000c*/ 	.word	index@(__assertfail)
	.align		4
        /*0010*/ 	.word	0x00000000
	.align		4
        /*0014*/ 	.word	0xfffffffe
	.align		4
        /*0018*/ 	.word	0x00000000
	.align		4
        /*001c*/ 	.word	0xfffffffd
	.align		4
        /*0020*/ 	.word	0x00000000
	.align		4
        /*0024*/ 	.word	0xfffffffc


//--------------------- .nv.constant4             --------------------------
	.section	.nv.constant4,"a",@progbits
	.align	8
	.align		8
.nv.constant4:
        /*0000*/ 	.dword	__assertfail
	.align		8
        /*0008*/ 	.dword	__unnamed_1
	.align		8
        /*0010*/ 	.dword	__unnamed_2
	.align		8
        /*0018*/ 	.dword	_ZN39_INTERNAL_e76c6793_4_k_cu_6908b44e_31534cuda3std3__45__cpo5beginE
	.align		8
        /*0020*/ 	.dword	_ZN39_INTERNAL_e76c6793_4_k_cu_6908b44e_31534cuda3std3__45__cpo3endE
	.align		8
        /*0028*/ 	.dword	_ZN39_INTERNAL_e76c6793_4_k_cu_6908b44e_31534cuda3std3__45__cpo6cbeginE
	.align		8
        /*0030*/ 	.dword	_ZN39_INTERNAL_e76c6793_4_k_cu_6908b44e_31534cuda3std3__45__cpo4cendE
	.align		8
        /*0038*/ 	.dword	_ZN39_INTERNAL_e76c6793_4_k_cu_6908b44e_31534cuda3std3__441_GLOBAL__N__e76c6793_4_k_cu_6908b44e_31536ignoreE
	.align		8
        /*0040*/ 	.dword	_ZN39_INTERNAL_e76c6793_4_k_cu_6908b44e_31534cuda3std3__419piecewise_constructE
	.align		8
        /*0048*/ 	.dword	_ZN39_INTERNAL_e76c6793_4_k_cu_6908b44e_31534cuda3std3__48in_placeE
	.align		8
        /*0050*/ 	.dword	_ZN39_INTERNAL_e76c6793_4_k_cu_6908b44e_31534cuda3std6ranges3__45__cpo4swapE
	.align		8
        /*0058*/ 	.dword	_ZN39_INTERNAL_e76c6793_4_k_cu_6908b44e_31534cuda3std6ranges3__45__cpo9iter_moveE
	.align		8
        /*0060*/ 	.dword	_ZN39_INTERNAL_e76c6793_4_k_cu_6908b44e_31534cute7productE
	.align		8
        /*0068*/ 	.dword	_ZN39_INTERNAL_e76c6793_4_k_cu_6908b44e_31534cute1_E
	.align		8
        /*0070*/ 	.dword	$str$24
	.align		8
        /*0078*/ 	.dword	$str$25


//--------------------- .text._ZN7cutlass13device_kernelINS_4fmha6kernel28FmhaKernelTmaWarpSpecializedINS1_10collective30FmhaMainloopTmaWarpSpecializedINS_10bfloat16_tEffN4cute5tupleIJNS7_1CILi128EEENS9_ILi64EEENS9_ILi80EEEEEENS8_IJiNS9_ILi1EEENS8_IJiiEEEEEESG_SG_NS4_13DefaultFusionEJNS2_6OptionILNS2_3TagE0ENS9_ILb1EEEEENSI_ILSJ_2ESK_EEEEENS4_15FmhaFwdEpilogueIS6_fNS8_IJSB_SC_SB_EEEEENS2_23PersistentTileSchedulerEJSL_SM_EEEEEvNT_6ParamsE --------------------------
	.section	.text._ZN7cutlass13device_kernelINS_4fmha6kernel28FmhaKernelTmaWarpSpecializedINS1_10collective30FmhaMainloopTmaWarpSpecializedINS_10bfloat16_tEffN4cute5tupleIJNS7_1CILi128EEENS9_ILi64EEENS9_ILi80EEEEEENS8_IJiNS9_ILi1EEENS8_IJiiEEEEEESG_SG_NS4_13DefaultFusionEJNS2_6OptionILNS2_3TagE0ENS9_ILb1EEEEENSI_ILSJ_2ESK_EEEEENS4_15FmhaFwdEpilogueIS6_fNS8_IJSB_SC_SB_EEEEENS2_23PersistentTileSchedulerEJSL_SM_EEEEEvNT_6ParamsE,"ax",@progbits
	.align	128
.text._ZN7cutlass13device_kernelINS_4fmha6kernel28FmhaKernelTmaWarpSpecializedINS1_10collective30FmhaMainloopTmaWarpSpecializedINS_10bfloat16_tEffN4cute5tupleIJNS7_1CILi128EEENS9_ILi64EEENS9_ILi80EEEEEENS8_IJiNS9_ILi1EEENS8_IJiiEEEEEESG_SG_NS4_13DefaultFusionEJNS2_6OptionILNS2_3TagE0ENS9_ILb1EEEEENSI_ILSJ_2ESK_EEEEENS4_15FmhaFwdEpilogueIS6_fNS8_IJSB_SC_SB_EEEEENS2_23PersistentTileSchedulerEJSL_SM_EEEEEvNT_6ParamsE:
        .type           _ZN7cutlass13device_kernelINS_4fmha6kernel28FmhaKernelTmaWarpSpecializedINS1_10collective30FmhaMainloopTmaWarpSpecializedINS_10bfloat16_tEffN4cute5tupleIJNS7_1CILi128EEENS9_ILi64EEENS9_ILi80EEEEEENS8_IJiNS9_ILi1EEENS8_IJiiEEEEEESG_SG_NS4_13DefaultFusionEJNS2_6OptionILNS2_3TagE0ENS9_ILb1EEEEENSI_ILSJ_2ESK_EEEEENS4_15FmhaFwdEpilogueIS6_fNS8_IJSB_SC_SB_EEEEENS2_23PersistentTileSchedulerEJSL_SM_EEEEEvNT_6ParamsE,@function
        .size           _ZN7cutlass13device_kernelINS_4fmha6kernel28FmhaKernelTmaWarpSpecializedINS1_10collective30FmhaMainloopTmaWarpSpecializedINS_10bfloat16_tEffN4cute5tupleIJNS7_1CILi128EEENS9_ILi64EEENS9_ILi80EEEEEENS8_IJiNS9_ILi1EEENS8_IJiiEEEEEESG_SG_NS4_13DefaultFusionEJNS2_6OptionILNS2_3TagE0ENS9_ILb1EEEEENSI_ILSJ_2ESK_EEEEENS4_15FmhaFwdEpilogueIS6_fNS8_IJSB_SC_SB_EEEEENS2_23PersistentTileSchedulerEJSL_SM_EEEEEvNT_6ParamsE,(.L_x_139 - _ZN7cutlass13device_kernelINS_4fmha6kernel28FmhaKernelTmaWarpSpecializedINS1_10collective30FmhaMainloopTmaWarpSpecializedINS_10bfloat16_tEffN4cute5tupleIJNS7_1CILi128EEENS9_ILi64EEENS9_ILi80EEEEEENS8_IJiNS9_ILi1EEENS8_IJiiEEEEEESG_SG_NS4_13DefaultFusionEJNS2_6OptionILNS2_3TagE0ENS9_ILb1EEEEENSI_ILSJ_2ESK_EEEEENS4_15FmhaFwdEpilogueIS6_fNS8_IJSB_SC_SB_EEEEENS2_23PersistentTileSchedulerEJSL_SM_EEEEEvNT_6ParamsE)
        .other          _ZN7cutlass13device_kernelINS_4fmha6kernel28FmhaKernelTmaWarpSpecializedINS1_10collective30FmhaMainloopTmaWarpSpecializedINS_10bfloat16_tEffN4cute5tupleIJNS7_1CILi128EEENS9_ILi64EEENS9_ILi80EEEEEENS8_IJiNS9_ILi1EEENS8_IJiiEEEEEESG_SG_NS4_13DefaultFusionEJNS2_6OptionILNS2_3TagE0ENS9_ILb1EEEEENSI_ILSJ_2ESK_EEEEENS4_15FmhaFwdEpilogueIS6_fNS8_IJSB_SC_SB_EEEEENS2_23PersistentTileSchedulerEJSL_SM_EEEEEvNT_6ParamsE,@"STO_CUDA_ENTRY STV_DEFAULT"
_ZN7cutlass13device_kernelINS_4fmha6kernel28FmhaKernelTmaWarpSpecializedINS1_10collective30FmhaMainloopTmaWarpSpecializedINS_10bfloat16_tEffN4cute5tupleIJNS7_1CILi128EEENS9_ILi64EEENS9_ILi80EEEEEENS8_IJiNS9_ILi1EEENS8_IJiiEEEEEESG_SG_NS4_13DefaultFusionEJNS2_6OptionILNS2_3TagE0ENS9_ILb1EEEEENSI_ILSJ_2ESK_EEEEENS4_15FmhaFwdEpilogueIS6_fNS8_IJSB_SC_SB_EEEEENS2_23PersistentTileSchedulerEJSL_SM_EEEEEvNT_6ParamsE:
[----:B------:R-:W1:Y:S01]  /*0000*/  LDC R1, c[0x0][0x28] ;  /* 0x00000a00ff017b82 */ /* 0x000e620000000800 */
[----:B------:R-:W2:Y:S07]  /*0010*/  S2R R2, SR_TID.X ;  /* 0x0000000000027919 */ /* 0x000eae0000002100 */
[----:B------:R-:W3:Y:S01]  /*0020*/  S2UR UR6, SR_CTAID.X ;  /* 0x00000000000679c3 */ /* 0x000ee20000002500 */
[----:B------:R-:W-:Y:S01]  /*0030*/  ELECT P1, URZ, PT ;  /* 0x00000000003f782f */ /* 0x000fe20003820000 */
[----:B------:R-:W-:Y:S01]  /*0040*/  BSSY B0, `(.L_x_0) ;  /* 0x0000018000007945 */ /* 0x000fe20003800000 */
[----:B---3--:R-:W-:Y:S01]  /*0050*/  IMAD.U32 R17, RZ, RZ, UR6 ;  /* 0x00000006ff117e24 */ /* 0x008fe2000f8e00ff */
[----:B--2---:R-:W-:-:S05]  /*0060*/  SHF.R.U32.HI R0, RZ, 0x5, R2 ;  /* 0x00000005ff007819 */ /* 0x004fca0000011602 */
[----:B------:R-:W2:Y:S02]  /*0070*/  SHFL.IDX PT, R3, R0, RZ, 0x1f ;  /* 0x00001fff00037589 */ /* 0x000ea400000e0000 */
[----:B--2---:R-:W-:Y:S02]  /*0080*/  R2UR UR4, R3 ;  /* 0x00000000030472ca */ /* 0x004fe400000e0000 */
[----:B------:R-:W-:-:S06]  /*0090*/  SHF.R.U32.HI R3, RZ, 0x7, R2 ;  /* 0x00000007ff037819 */ /* 0x000fcc0000011602 */
[----:B------:R-:W2:Y:S05]  /*00a0*/  SHFL.IDX PT, R3, R3, RZ, 0x1f ;  /* 0x00001fff03037589 */ /* 0x000eaa00000e0000 */
[----:B------:R-:W-:Y:S02]  /*00b0*/  USHF.R.S32.HI UR5, URZ, 0x1f, UR4 ;  /* 0x0000001f3f057899 */ /* 0x000fe40008011404 */
[----:B------:R-:W-:Y:S02]  /*00c0*/  ISETP.EQ.AND P2, PT, RZ, UR4, P1 ;  /* 0x00000004ff007c0c */ /* 0x000fe40008f42270 */
[----:B------:R-:W-:-:S04]  /*00d0*/  ULEA.HI UR5, UR5, UR4, URZ, 0x2 ;  /* 0x0000000405057291 */ /* 0x000fc8000f8f103f */
[----:B------:R-:W-:-:S04]  /*00e0*/  ULOP3.LUT UR5, UR5, 0xfffffffc, URZ, 0xc0, !UPT ;  /* 0xfffffffc05057892 */ /* 0x000fc8000f8ec03f */
[----:B------:R-:W-:-:S03]  /*00f0*/  UIADD3 UR5, UR4, -UR5, URZ ;  /* 0x8000000504057290 */ /* 0x000fc6000fffe03f */
[----:B-1----:R-:W-:Y:S09]  /*0100*/  @!P2 BRA `(.L_x_1) ;  /* 0x00000000002ca947 */ /* 0x002ff20003800000 */
[----:B------:R-:W-:Y:S02]  /*0110*/  ULDC.64 UR6, c[0x0][0x198] ;  /* 0x0000660000067ab9 */ /* 0x000fe40000000a00 */
[----:B------:R-:W-:Y:S02]  /*0120*/  UIADD3 UR8, UP0, UR6, 0xf0, URZ ;  /* 0x000000f006087890 */ /* 0x000fe4000ff1e03f */
[----:B------:R-:W-:Y:S02]  /*0130*/  UIADD3 UR10, UP1, UR6, 0x1f0, URZ ;  /* 0x000001f0060a7890 */ /* 0x000fe4000ff3e03f */
[----:B------:R-:W-:Y:S02]  /*0140*/  UIADD3 UR6, UP2, UR6, 0x2f0, URZ ;  /* 0x000002f006067890 */ /* 0x000fe4000ff5e03f */
[----:B------:R-:W-:Y:S02]  /*0150*/  UIADD3.X UR9, URZ, UR7, URZ, UP0, !UPT ;  /* 0x000000073f097290 */ /* 0x000fe400087fe43f */
[----:B------:R-:W-:-:S02]  /*0160*/  UIADD3.X UR11, URZ, UR7, URZ, UP1, !UPT ;  /* 0x000000073f0b7290 */ /* 0x000fc40008ffe43f */
[----:B------:R-:W-:-:S05]  /*0170*/  UIADD3.X UR7, URZ, UR7, URZ, UP2, !UPT ;  /* 0x000000073f077290 */ /* 0x000fca00097fe43f */
[----:B------:R1:W-:Y:S02]  /*0180*/  UTMACCTL.PF [UR8] ;  /* 0x00000000080079b9 */ /* 0x0003e40008040000 */
[----:B------:R1:W-:Y:S02]  /*0190*/  UTMACCTL.PF [UR10] ;  /* 0x000000000a0079b9 */ /* 0x0003e40008040000 */
[----:B------:R1:W-:Y:S02]  /*01a0*/  UTMACCTL.PF [UR6] ;  /* 0x00000000060079b9 */ /* 0x0003e40008040000 */
[----:B-1----:R-:W-:Y:S01]  /*01b0*/  NOP ;  /* 0x0000000000007918 */ /* 0x002fe20000000000 */
.L_x_1:
[----:B------:R-:W-:Y:S05]  /*01c0*/  BSYNC B0 ;  /* 0x0000000000007941 */ /* 0x000fea0003800000 */
.L_x_0:
[----:B------:R-:W1:Y:S01]  /*01d0*/  SHFL.IDX PT, R4, R0, RZ, 0x1f ;  /* 0x00001fff00047589 */ /* 0x000e6200000e0000 */
[----:B--2---:R-:W-:Y:S01]  /*01e0*/  R2UR UR57, R3 ;  /* 0x00000000033972ca */ /* 0x004fe200000e0000 */
[----:B------:R-:W-:Y:S02]  /*01f0*/  UISETP.NE.AND UP0, UPT, UR5, 0x1, UPT ;  /* 0x000000010500788c */ /* 0x000fe4000bf05270 */
[----:B------:R-:W-:-:S10]  /*0200*/  UISETP.NE.AND UP1, UPT, UR5, 0x2, UPT ;  /* 0x000000020500788c */ /* 0x000fd4000bf25270 */
[----:B------:R-:W-:Y:S02]  /*0210*/  UIADD3 UR9, UR57, -0x1, URZ ;  /* 0xffffffff39097890 */ /* 0x000fe4000fffe03f */
[----:B------:R-:W-:Y:S02]  /*0220*/  UISETP.EQ.AND UP2, UPT, UR57, URZ, !UP0 ;  /* 0x0000003f3900728c */ /* 0x000fe4000c742270 */
[----:B------:R-:W-:Y:S02]  /*0230*/  UISETP.EQ.AND UP3, UPT, UR57, URZ, !UP1 ;  /* 0x0000003f3900728c */ /* 0x000fe4000cf62270 */
[----:B------:R-:W-:Y:S02]  /*0240*/  UISETP.GE.U32.AND UP4, UPT, UR9, 0x4, UPT ;  /* 0x000000040900788c */ /* 0x000fe4000bf86070 */
[----:B------:R-:W-:Y:S01]  /*0250*/  USEL UR56, URZ, 0x1, !UP2 ;  /* 0x000000013f387887 */ /* 0x000fe2000d000000 */
[----:B-1----:R-:W-:Y:S01]  /*0260*/  ISETP.NE.AND P0, PT, R4, RZ, PT ;  /* 0x000000ff0400720c */ /* 0x002fe20003f05270 */
[----:B------:R-:W-:Y:S01]  /*0270*/  USEL UR55, URZ, 0x1, !UP3 ;  /* 0x000000013f377887 */ /* 0x000fe2000d800000 */
[----:B------:R-:W-:Y:S01]  /*0280*/  IMAD.U32 R4, RZ, RZ, UR5 ;  /* 0x00000005ff047e24 */ /* 0x000fe2000f8e00ff */
[----:B------:R-:W-:-:S02]  /*0290*/  USEL UR56, UR56, 0x2, UP4 ;  /* 0x0000000238387887 */ /* 0x000fc4000a000000 */
[----:B------:R-:W-:-:S08]  /*02a0*/  USEL UR55, UR55, 0x2, UP4 ;  /* 0x0000000237377887 */ /* 0x000fd0000a000000 */
[----:B------:R-:W-:Y:S05]  /*02b0*/  @P0 BRA `(.L_x_2) ;  /* 0x0000000000480947 */ /* 0x000fea0003800000 */
[----:B------:R-:W1:Y:S01]  /*02c0*/  S2UR UR8, SR_CgaCtaId ;  /* 0x00000000000879c3 */ /* 0x000e620000008800 */
[----:B------:R-:W-:Y:S01]  /*02d0*/  UMOV UR4, 0x400 ;  /* 0x0000040000047882 */ /* 0x000fe20000000000 */
[----:B------:R-:W-:Y:S01]  /*02e0*/  UMOV UR5, 0x1 ;  /* 0x0000000100057882 */ /* 0x000fe20000000000 */
[----:B------:R-:W-:Y:S01]  /*02f0*/  UMOV UR6, 0x80 ;  /* 0x0000008000067882 */ /* 0x000fe20000000000 */
[----:B------:R-:W-:Y:S01]  /*0300*/  ELECT P0, URZ, PT ;  /* 0x00000000003f782f */ /* 0x000fe20003800000 */
[----:B------:R-:W-:-:S04]  /*0310*/  UIADD3 UR6, -UR6, 0x100000, URZ ;  /* 0x0010000006067890 */ /* 0x000fc8000fffe13f */
[----:B------:R-:W-:Y:S02]  /*0320*/  USHF.L.U32 UR7, UR6, 0xb, URZ ;  /* 0x0000000b06077899 */ /* 0x000fe4000800063f */
[----:B------:R-:W-:Y:S02]  /*0330*/  USHF.L.U32 UR6, UR6, 0x1, URZ ;  /* 0x0000000106067899 */ /* 0x000fe4000800063f */
[----:B-1----:R-:W-:Y:S02]  /*0340*/  ULEA UR8, UR8, UR4, 0x18 ;  /* 0x0000000408087291 */ /* 0x002fe4000f8ec03f */
[----:B------:R-:W-:-:S04]  /*0350*/  UIADD3 UR4, -UR5, 0x100000, URZ ;  /* 0x0010000005047890 */ /* 0x000fc8000fffe13f */
[----:B------:R-:W-:Y:S02]  /*0360*/  USHF.L.U32 UR5, UR4, 0xb, URZ ;  /* 0x0000000b04057899 */ /* 0x000fe4000800063f */
[----:B------:R-:W-:Y:S01]  /*0370*/  USHF.L.U32 UR4, UR4, 0x1, URZ ;  /* 0x0000000104047899 */ /* 0x000fe2000800063f */
[----:B------:R-:W1:Y:S11]  /*0380*/  FENCE.VIEW.ASYNC.S ;  /* 0x00000000000073c6 */ /* 0x000e760000000000 */
[----:B-1----:R1:W2:Y:S01]  /*0390*/  SYNCS.EXCH.64 URZ, [UR8+0x13a50], UR4 ;  /* 0x013a5004083f75b2 */ /* 0x0022a20008000100 */
[----:B------:R1:W3:Y:S01]  /*03a0*/  SYNCS.EXCH.64 URZ, [UR8+0x13a60], UR6 ;  /* 0x013a6006083f75b2 */ /* 0x0002e20008000100 */
[----:B------:R1:W4:Y:S01]  /*03b0*/  SYNCS.EXCH.64 URZ, [UR8+0x13a58], UR4 ;  /* 0x013a5804083f75b2 */ /* 0x0003220008000100 */
[----:B------:R1:W1:Y:S01]  /*03c0*/  SYNCS.EXCH.64 URZ, [UR8+0x13a68], UR6 ;  /* 0x013a6806083f75b2 */ /* 0x0002620008000100 */
[----:B------:R-:W-:Y:S01]  /*03d0*/  NOP ;  /* 0x0000000000007918 */ /* 0x000fe20000000000 */
.L_x_2:
[----:B------:R-:W5:Y:S01]  /*03e0*/  SHFL.IDX PT, R3, R0, RZ, 0x1f ;  /* 0x00001fff00037589 */ /* 0x000f6200000e0000 */
[----:B------:R-:W-:Y:S01]  /*03f0*/  NOP ;  /* 0x0000000000007918 */ /* 0x000fe20000000000 */
[----:B-----5:R-:W-:-:S13]  /*0400*/  ISETP.NE.AND P0, PT, R3, RZ, PT ;  /* 0x000000ff0300720c */ /* 0x020fda0003f05270 */
[----:B------:R-:W-:Y:S05]  /*0410*/  @P0 BRA `(.L_x_3) ;  /* 0x0000000000600947 */ /* 0x000fea0003800000 */
[----:B-1----:R-:W1:Y:S01]  /*0420*/  S2UR UR5, SR_CgaCtaId ;  /* 0x00000000000579c3 */ /* 0x002e620000008800 */
[----:B------:R-:W-:Y:S01]  /*0430*/  UMOV UR4, 0x400 ;  /* 0x0000040000047882 */ /* 0x000fe20000000000 */
[----:B------:R-:W-:Y:S01]  /*0440*/  UMOV UR6, 0x1 ;  /* 0x0000000100067882 */ /* 0x000fe20000000000 */
[----:B------:R-:W-:Y:S01]  /*0450*/  UMOV UR10, 0x100 ;  /* 0x00000100000a7882 */ /* 0x000fe20000000000 */
[----:B------:R-:W-:-:S04]  /*0460*/  UIADD3 UR6, -UR6, 0x100000, URZ ;  /* 0x0010000006067890 */ /* 0x000fc8000fffe13f */
[----:B------:R-:W-:Y:S02]  /*0470*/  USHF.L.U32 UR7, UR6, 0xb, URZ ;  /* 0x0000000b06077899 */ /* 0x000fe4000800063f */
[----:B------:R-:W-:Y:S01]  /*0480*/  USHF.L.U32 UR6, UR6, 0x1, URZ ;  /* 0x0000000106067899 */ /* 0x000fe2000800063f */
[----:B------:R-:W-:Y:S01]  /*0490*/  ELECT P0, URZ, PT ;  /* 0x00000000003f782f */ /* 0x000fe20003800000 */
[----:B-1----:R-:W-:Y:S02]  /*04a0*/  ULEA UR8, UR5, UR4, 0x18 ;  /* 0x0000000405087291 */ /* 0x002fe4000f8ec03f */
[----:B------:R-:W-:-:S04]  /*04b0*/  UIADD3 UR4, -UR10, 0x100000, URZ ;  /* 0x001000000a047890 */ /* 0x000fc8000fffe13f */
[----:B------:R-:W-:Y:S02]  /*04c0*/  USHF.L.U32 UR5, UR4, 0xb, URZ ;  /* 0x0000000b04057899 */ /* 0x000fe4000800063f */
[----:B------:R-:W-:Y:S01]  /*04d0*/  USHF.L.U32 UR4, UR4, 0x1, URZ ;  /* 0x0000000104047899 */ /* 0x000fe2000800063f */
[----:B------:R-:W1:Y:S03]  /*04e0*/  FENCE.VIEW.ASYNC.S ;  /* 0x00000000000073c6 */ /* 0x000e660000000000 */
[----:B-1----:R1:W1:Y:S08]  /*04f0*/  SYNCS.EXCH.64 URZ, [UR8+0x13a00], UR6 ;  /* 0x013a0006083f75b2 */ /* 0x0022700008000100 */
[----:B------:R1:W1:Y:S01]  /*0500*/  SYNCS.EXCH.64 URZ, [UR8+0x13a28], UR4 ;  /* 0x013a2804083f75b2 */ /* 0x0002620008000100 */
        /* <DEDUP_REMOVED lines=8> */
[----:B------:R-:W-:Y:S01]  /*0590*/  NOP ;  /* 0x0000000000007918 */ /* 0x000fe20000000000 */
.L_x_3:
        /* <DEDUP_REMOVED lines=21> */
[----:B------:R-:W-:Y:S01]  /*06f0*/  NOP ;  /* 0x0000000000007918 */ /* 0x000fe20000000000 */
.L_x_4:
[----:B------:R-:W5:Y:S01]  /*0700*/  SHFL.IDX PT, R3, R0, RZ, 0x1f ;  /* 0x00001fff00037589 */ /* 0x000f6200000e0000 */
[----:B------:R-:W-:Y:S01]  /*0710*/  ELECT P0, URZ, PT ;  /* 0x00000000003f782f */ /* 0x000fe20003800000 */
[----:B------:R-:W-:Y:S01]  /*0720*/  NOP ;  /* 0x0000000000007918 */ /* 0x000fe20000000000 */
[----:B-1----:R-:W-:Y:S02]  /*0730*/  UMOV UR4, 0x80 ;  /* 0x0000008000047882 */ /* 0x002fe40000000000 */
[C---:B-----5:R-:W-:Y:S02]  /*0740*/  ISETP.NE.OR P0, PT, R3.reuse, RZ, !P0 ;  /* 0x000000ff0300720c */ /* 0x060fe40004705670 */
[----:B------:R-:W-:-:S11]  /*0750*/  ISETP.NE.AND P3, PT, R3, RZ, PT ;  /* 0x000000ff0300720c */ /* 0x000fd60003f65270 */
[----:B------:R-:W-:Y:S01]  /*0760*/  VOTEU.ALL UP2, P0 ;  /* 0x00000000003f7886 */ /* 0x000fe20000040000 */
[----:B------:R-:W-:Y:S01]  /*0770*/  VOTEU.ALL UP3, P0 ;  /* 0x00000000003f7886 */ /* 0x000fe20000060000 */
[----:B------:R-:W-:Y:S01]  /*0780*/  VOTEU.ALL UP4, P0 ;  /* 0x00000000003f7886 */ /* 0x000fe20000080000 */
[----:B------:R-:W-:Y:S02]  /*0790*/  VOTEU.ALL UP5, P0 ;  /* 0x00000000003f7886 */ /* 0x000fe400000a0000 */
[----:B------:R-:W1:Y:S01]  /*07a0*/  @!UP2 S2UR UR7, SR_CgaCtaId ;  /* 0x000000000007a9c3 */ /* 0x000e620000008800 */
[----:B------:R-:W-:Y:S01]  /*07b0*/  @!UP2 UMOV UR6, 0x400 ;  /* 0x000004000006a882 */ /* 0x000fe20000000000 */
[----:B------:R-:W-:-:S04]  /*07c0*/  @!UP2 UIADD3 UR4, -UR4, 0x100000, URZ ;  /* 0x001000000404a890 */ /* 0x000fc8000fffe13f */
[----:B------:R-:W-:Y:S02]  /*07d0*/  @!UP2 USHF.L.U32 UR5, UR4, 0xb, URZ ;  /* 0x0000000b0405a899 */ /* 0x000fe4000800063f */
[----:B------:R-:W-:Y:S02]  /*07e0*/  @!UP2 USHF.L.U32 UR4, UR4, 0x1, URZ ;  /* 0x000000010404a899 */ /* 0x000fe4000800063f */
[----:B-1----:R-:W-:Y:S01]  /*07f0*/  @!UP2 ULEA UR6, UR7, UR6, 0x18 ;  /* 0x000000060706a291 */ /* 0x002fe2000f8ec03f */
[----:B------:R-:W-:Y:S01]  /*0800*/  VOTEU.ALL UP2, P0 ;  /* 0x00000000003f7886 */ /* 0x000fe20000040000 */
[----:B------:R-:W1:Y:S10]  /*0810*/  FENCE.VIEW.ASYNC.S ;  /* 0x00000000000073c6 */ /* 0x000e740000000000 */
[----:B-1----:R1:W1:Y:S01]  /*0820*/  @!UP2 SYNCS.EXCH.64 URZ, [UR6+0x13a90], UR4 ;  /* 0x013a9004063fa5b2 */ /* 0x0022620008000100 */
[----:B------:R1:W1:Y:S01]  /*0830*/  @!UP3 SYNCS.EXCH.64 URZ, [UR6+0x13a98], UR4 ;  /* 0x013a9804063fb5b2 */ /* 0x0002620008000100 */
[----:B------:R1:W1:Y:S01]  /*0840*/  @!UP4 SYNCS.EXCH.64 URZ, [UR6+0x13aa0], UR4 ;  /* 0x013aa004063fc5b2 */ /* 0x0002620008000100 */
[----:B------:R1:W1:Y:S01]  /*0850*/  @!UP5 SYNCS.EXCH.64 URZ, [UR6+0x13aa8], UR4 ;  /* 0x013aa804063fd5b2 */ /* 0x0002620008000100 */
[----:B------:R-:W-:Y:S01]  /*0860*/  NOP ;  /* 0x0000000000007918 */ /* 0x000fe20000000000 */
[----:B------:R-:W-:Y:S05]  /*0870*/  @P3 BRA `(.L_x_5) ;  /* 0x0000000000583947 */ /* 0x000fea0003800000 */
[----:B-1----:R-:W1:Y:S01]  /*0880*/  S2UR UR5, SR_CgaCtaId ;  /* 0x00000000000579c3 */ /* 0x002e620000008800 */
[----:B------:R-:W-:Y:S01]  /*0890*/  UMOV UR4, 0x400 ;  /* 0x0000040000047882 */ /* 0x000fe20000000000 */
[----:B------:R-:W-:Y:S01]  /*08a0*/  UMOV UR6, 0x20 ;  /* 0x0000002000067882 */ /* 0x000fe20000000000 */
[----:B------:R-:W-:Y:S01]  /*08b0*/  UMOV UR7, 0x80 ;  /* 0x0000008000077882 */ /* 0x000fe20000000000 */
[----:B------:R-:W-:Y:S01]  /*08c0*/  ELECT P0, URZ, PT ;  /* 0x00000000003f782f */ /* 0x000fe20003800000 */
[----:B-1----:R-:W-:Y:S02]  /*08d0*/  ULEA UR8, UR5, UR4, 0x18 ;  /* 0x0000000405087291 */ /* 0x002fe4000f8ec03f */
[----:B------:R-:W-:-:S04]  /*08e0*/  UIADD3 UR4, -UR6, 0x100000, URZ ;  /* 0x0010000006047890 */ /* 0x000fc8000fffe13f */
[----:B------:R-:W-:Y:S02]  /*08f0*/  USHF.L.U32 UR5, UR4, 0xb, URZ ;  /* 0x0000000b04057899 */ /* 0x000fe4000800063f */
[----:B------:R-:W-:Y:S02]  /*0900*/  USHF.L.U32 UR4, UR4, 0x1, URZ ;  /* 0x0000000104047899 */ /* 0x000fe4000800063f */
        /* <DEDUP_REMOVED lines=13> */
.L_x_5:
[----:B------:R-:W-:Y:S01]  /*09e0*/  VOTEU.ANY UP2, P2 ;  /* 0x00000000003f7886 */ /* 0x000fe20001040100 */
[----:B-1----:R-:W-:Y:S01]  /*09f0*/  UMOV UR4, 0x40 ;  /* 0x0000004000047882 */ /* 0x002fe20000000000 */
[----:B------:R-:W-:Y:S01]  /*0a00*/  ISETP.NE.AND P3, PT, RZ, UR57, PT ;  /* 0x00000039ff007c0c */ /* 0x000fe2000bf65270 */
[----:B------:R-:W-:Y:S01]  /*0a10*/  NOP ;  /* 0x0000000000007918 */ /* 0x000fe20000000000 */
[----:B------:R-:W-:Y:S01]  /*0a20*/  ISETP.EQ.AND P0, PT, R4, 0x2, P1 ;  /* 0x000000020400780c */ /* 0x000fe20000f02270 */
[----:B------:R-:W1:Y:S01]  /*0a30*/  @UP2 S2UR UR7, SR_CgaCtaId ;  /* 0x00000000000729c3 */ /* 0x000e620000008800 */
[----:B------:R-:W-:Y:S01]  /*0a40*/  @UP2 UMOV UR6, 0x400 ;  /* 0x0000040000062882 */ /* 0x000fe20000000000 */
[----:B------:R-:W-:-:S04]  /*0a50*/  @UP2 UIADD3 UR4, -UR4, 0x100000, URZ ;  /* 0x0010000004042890 */ /* 0x000fc8000fffe13f */
[----:B------:R-:W-:Y:S02]  /*0a60*/  @UP2 USHF.L.U32 UR5, UR4, 0xb, URZ ;  /* 0x0000000b04052899 */ /* 0x000fe4000800063f */
[----:B------:R-:W-:Y:S02]  /*0a70*/  @UP2 USHF.L.U32 UR4, UR4, 0x1, URZ ;  /* 0x0000000104042899 */ /* 0x000fe4000800063f */
[----:B-1----:R-:W-:Y:S01]  /*0a80*/  @UP2 ULEA UR6, UR7, UR6, 0x18 ;  /* 0x0000000607062291 */ /* 0x002fe2000f8ec03f */
[----:B------:R-:W-:Y:S01]  /*0a90*/  VOTEU.ANY UP2, P2 ;  /* 0x00000000003f7886 */ /* 0x000fe20001040100 */
[----:B------:R-:W-:Y:S01]  /*0aa0*/  ISETP.EQ.AND P2, PT, R4, 0x1, P1 ;  /* 0x000000010400780c */ /* 0x000fe20000f42270 */
[----:B------:R-:W1:Y:S09]  /*0ab0*/  FENCE.VIEW.ASYNC.S ;  /* 0x00000000000073c6 */ /* 0x000e720000000000 */
[----:B-1----:R1:W2:Y:S01]  /*0ac0*/  @UP2 SYNCS.EXCH.64 URZ, [UR6+0x13ab0], UR4 ;  /* 0x013ab004063f25b2 */ /* 0x0022a20008000100 */
[----:B------:R-:W-:Y:S01]  /*0ad0*/  NOP ;  /* 0x0000000000007918 */ /* 0x000fe20000000000 */
[----:B--234-:R-:W-:Y:S06]  /*0ae0*/  BAR.SYNC.DEFER_BLOCKING 0x0 ;  /* 0x0000000000007b1d */ /* 0x01cfec0000010000 */
[----:B------:R-:W-:Y:S05]  /*0af0*/  @!P3 BRA `(.L_x_6) ;  /* 0x0000005c0080b947 */ /* 0x000fea0003800000 */
[----:B------:R-:W-:-:S06]  /*0b00*/  UISETP.GT.U32.AND UP0, UPT, UR9, 0x3, UPT ;  /* 0x000000030900788c */ /* 0x000fcc000bf04070 */
[----:B------:R-:W-:-:S13]  /*0b10*/  PLOP3.LUT P0, PT, PT, PT, UP0, 0x80, 0x0 ;  /* 0x000000000000781c */ /* 0x000fda0003f0f008 */
[----:B-1----:R-:W-:Y:S05]  /*0b20*/  @P0 EXIT ;  /* 0x000000000000094d */ /* 0x002fea0003800000 */
.L_x_7:
[----:B------:R-:W-:-:S08]  /*0b30*/  NOP ;  /* 0x0000000000007918 */ /* 0x000fd00000000000 */
[----:B------:R-:W1:Y:S02]  /*0b40*/  USETMAXREG.TRY_ALLOC.CTAPOOL UP0, 0xf0 ;  /* 0x000000f0000079c8 */ /* 0x000e640008000600 */
[----:B-1----:R-:W-:-:S13]  /*0b50*/  PLOP3.LUT P0, PT, PT, PT, UP0, 0x80, 0x0 ;  /* 0x000000000000781c */ /* 0x002fda0003f0f008 */
[----:B------:R-:W-:Y:S05]  /*0b60*/  @!P0 BRA `(.L_x_7) ;  /* 0xfffffffc00f08947 */ /* 0x000fea000383ffff */
[----:B------:R-:W-:Y:S02]  /*0b70*/  ULDC UR4, c[0x0][0xa00] ;  /* 0x0002800000047ab9 */ /* 0x000fe40000000800 */
[----:B------:R-:W-:-:S13]  /*0b80*/  ISETP.GE.AND P0, PT, R17, UR4, PT ;  /* 0x0000000411007c0c */ /* 0x000fda000bf06270 */
[----:B------:R-:W-:Y:S05]  /*0b90*/  @P0 EXIT ;  /* 0x000000000000094d */ /* 0x000fea0003800000 */
[----:B------:R-:W1:Y:S01]  /*0ba0*/  S2UR UR5, SR_CgaCtaId ;  /* 0x00000000000579c3 */ /* 0x000e620000008800 */
[----:B------:R-:W-:Y:S01]  /*0bb0*/  SHF.L.U32 R4, R2, 0x4, RZ ;  /* 0x0000000402047819 */ /* 0x000fe200000006ff */
[----:B------:R-:W-:Y:S01]  /*0bc0*/  UMOV UR46, 0x400 ;  /* 0x00000400002e7882 */ /* 0x000fe20000000000 */
[--C-:B------:R-:W-:Y:S01]  /*0bd0*/  SHF.R.U32.HI R3, RZ, 0x1, R2.reuse ;  /* 0x00000001ff037819 */ /* 0x100fe20000011602 */
[----:B------:R-:W-:Y:S01]  /*0be0*/  USHF.L.U32 UR4, UR9, 0x3, URZ ;  /* 0x0000000309047899 */ /* 0x000fe2000800063f */
[----:B------:R-:W-:Y:S01]  /*0bf0*/  LOP3.LUT R0, R4, 0x40, RZ, 0xc0, !PT ;  /* 0x0000004004007812 */ /* 0x000fe200078ec0ff */
[----:B------:R-:W-:Y:S01]  /*0c00*/  UISETP.NE.AND UP0, UPT, UR9, URZ, UPT ;  /* 0x0000003f0900728c */ /* 0x000fe2000bf05270 */
[----:B------:R-:W-:Y:S01]  /*0c10*/  LOP3.LUT R19, R2, 0x7f, RZ, 0xc0, !PT ;  /* 0x0000007f02137812 */ /* 0x000fe200078ec0ff */
[----:B------:R-:W2:Y:S01]  /*0c20*/  LDC.64 R98, c[0x0][0x198] ;  /* 0x00006600ff627b82 */ /* 0x000ea20000000a00 */
[----:B------:R-:W-:Y:S01]  /*0c30*/  LOP3.LUT R0, R0, 0x8, R3, 0xf8, !PT ;  /* 0x0000000800007812 */ /* 0x000fe200078ef803 */
[----:B------:R-:W-:Y:S01]  /*0c40*/  IMAD.SHL.U32 R3, R2, 0x2, RZ ;  /* 0x0000000202037824 */ /* 0x000fe200078e00ff */
[C---:B------:R-:W-:Y:S01]  /*0c50*/  LOP3.LUT R5, R4.reuse, 0x30, RZ, 0xc0, !PT ;  /* 0x0000003004057812 */ /* 0x040fe200078ec0ff */
[----:B------:R-:W-:Y:S01]  /*0c60*/  ULOP3.LUT UR4, UR4, 0x8, URZ, 0xc0, !UPT ;  /* 0x0000000804047892 */ /* 0x000fe2000f8ec03f */
[----:B------:R-:W-:Y:S01]  /*0c70*/  LOP3.LUT R4, R4, 0x80, RZ, 0xc0, !PT ;  /* 0x0000008004047812 */ /* 0x000fe200078ec0ff */
[----:B------:R-:W-:Y:S01]  /*0c80*/  USEL UR6, URZ, 0x1, UP0 ;  /* 0x000000013f067887 */ /* 0x000fe20008000000 */
[----:B------:R-:W-:Y:S01]  /*0c90*/  LOP3.LUT R7, R0, 0x8, R3, 0x78, !PT ;  /* 0x0000000800077812 */ /* 0x000fe200078e7803 */
[----:B------:R-:W-:Y:S01]  /*0ca0*/  ULOP3.LUT UR50, UR4, 0x8, URZ, 0x3c, !UPT ;  /* 0x0000000804327892 */ /* 0x000fe2000f8e3c3f */
[----:B------:R-:W-:Y:S01]  /*0cb0*/  SHF.R.U32.HI R0, RZ, 0x5, R19 ;  /* 0x00000005ff007819 */ /* 0x000fe20000011613 */
[----:B------:R-:W-:Y:S01]  /*0cc0*/  ULOP3.LUT UR48, UR4, 0x18, URZ, 0x3c, !UPT ;  /* 0x0000001804307892 */ /* 0x000fe2000f8e3c3f */
[----:B------:R-:W-:Y:S01]  /*0cd0*/  SHF.R.U32.HI R3, RZ, 0x2, R2 ;  /* 0x00000002ff037819 */ /* 0x000fe20000011602 */
[----:B------:R-:W-:Y:S01]  /*0ce0*/  IMAD.MOV.U32 R96, RZ, RZ, RZ ;  /* 0x000000ffff607224 */ /* 0x000fe200078e00ff */
[C---:B------:R-:W-:Y:S01]  /*0cf0*/  SHF.L.U32 R16, R0.reuse, 0x4, RZ ;  /* 0x0000000400107819 */ /* 0x040fe200000006ff */
[----:B------:R-:W-:Y:S01]  /*0d00*/  IMAD R5, R0, 0x100, R5 ;  /* 0x0000010000057824 */ /* 0x000fe200078e0205 */
[----:B------:R-:W-:Y:S01]  /*0d10*/  LOP3.LUT R3, R3, 0x7, RZ, 0xc0, !PT ;  /* 0x0000000703037812 */ /* 0x000fe200078ec0ff */
[----:B-1----:R-:W-:Y:S01]  /*0d20*/  ULEA UR46, UR5, UR46, 0x18 ;  /* 0x0000002e052e7291 */ /* 0x002fe2000f8ec03f */
[----:B------:R-:W-:Y:S01]  /*0d30*/  IADD3 R19, R19, 0x1f, RZ ;  /* 0x0000001f13137810 */ /* 0x000fe20007ffe0ff */
[----:B------:R-:W-:Y:S01]  /*0d40*/  IMAD.U32 R97, RZ, RZ, UR6 ;  /* 0x00000006ff617e24 */ /* 0x000fe2000f8e00ff */
[----:B------:R-:W-:Y:S01]  /*0d50*/  IADD3 R5, R7, R5, R4 ;  /* 0x0000000507057210 */ /* 0x000fe20007ffe004 */
[----:B------:R-:W-:Y:S01]  /*0d60*/  UIMAD UR49, UR57, 0x1100, UR46 ;  /* 0x00001100393178a4 */ /* 0x000fe2000f8e022e */
[----:B------:R-:W-:Y:S01]  /*0d70*/  LOP3.LUT R16, R16, 0xfffffff0, R3, 0xe2, !PT ;  /* 0xfffffff010107812 */ /* 0x000fe200078ee203 */
[----:B------:R-:W-:-:S02]  /*0d80*/  UIADD3 UR4, UR46, 0x5000, URZ ;  /* 0x000050002e047890 */ /* 0x000fc4000fffe03f */
[----:B------:R-:W-:Y:S02]  /*0d90*/  UIADD3 UR7, UR49, 0x10700, URZ ;  /* 0x0001070031077890 */ /* 0x000fe4000fffe03f */
[----:B------:R-:W-:Y:S02]  /*0da0*/  USHF.R.U32.HI UR5, URZ, 0x4, UR46 ;  /* 0x000000043f057899 */ /* 0x000fe4000801162e */
[----:B------:R-:W-:Y:S02]  /*0db0*/  USHF.R.U32.HI UR4, URZ, 0x4, UR4 ;  /* 0x000000043f047899 */ /* 0x000fe40008011604 */
[----:B------:R-:W-:Y:S01]  /*0dc0*/  IMAD.U32 R18, RZ, RZ, UR7 ;  /* 0x00000007ff127e24 */ /* 0x000fe2000f8e00ff */
[----:B------:R-:W-:Y:S02]  /*0dd0*/  UIADD3 UR52, UR46, 0x13a90, URZ ;  /* 0x00013a902e347890 */ /* 0x000fe4000fffe03f */
[----:B------:R-:W-:Y:S01]  /*0de0*/  ULOP3.LUT UR5, UR5, 0x3fff, URZ, 0xc0, !UPT ;  /* 0x00003fff05057892 */ /* 0x000fe2000f8ec03f */
[----:B------:R-:W-:Y:S01]  /*0df0*/  IMAD R22, R5, 0x2, R18 ;  /* 0x0000000205167824 */ /* 0x000fe200078e0212 */
[----:B------:R-:W-:-:S02]  /*0e00*/  ULOP3.LUT UR45, UR4, 0x3fff, URZ, 0xc0, !UPT ;  /* 0x00003fff042d7892 */ /* 0x000fc4000f8ec03f */
[----:B------:R-:W-:Y:S02]  /*0e10*/  ULOP3.LUT UR54, UR55, 0x1, URZ, 0xfc, !UPT ;  /* 0x0000000137367892 */ /* 0x000fe4000f8efc3f */
[----:B------:R-:W-:Y:S01]  /*0e20*/  ULOP3.LUT UR53, UR56, 0x1, URZ, 0xfc, !UPT ;  /* 0x0000000138357892 */ /* 0x000fe2000f8efc3f */
[----:B------:R-:W-:Y:S01]  /*0e30*/  ULDC UR47, c[0x0][0xc] ;  /* 0x00000300002f7ab9 */ /* 0x000fe20000000800 */
[----:B------:R-:W-:Y:S01]  /*0e40*/  UMOV UR37, URZ ;  /* 0x0000003f00257c82 */ /* 0x000fe20008000000 */
[----:B------:R-:W-:Y:S01]  /*0e50*/  UMOV UR36, URZ ;  /* 0x0000003f00247c82 */ /* 0x000fe20008000000 */
[----:B------:R-:W-:Y:S02]  /*0e60*/  ULEA UR51, UR57, UR52, 0x3 ;  /* 0x0000003439337291 */ /* 0x000fe4000f8e183f */
[----:B------:R-:W-:Y:S02]  /*0e70*/  ULOP3.LUT UR39, UR5, 0x10000, URZ, 0xfc, !UPT ;  /* 0x0001000005277892 */ /* 0x000fe4000f8efc3f */
[----:B------:R-:W-:Y:S01]  /*0e80*/  ULOP3.LUT UR38, UR45, 0x10000, URZ, 0xfc, !UPT ;  /* 0x000100002d267892 */ /* 0x000fe2000f8efc3f */
[----:B------:R-:W-:Y:S01]  /*0e90*/  UMOV UR60, URZ ;  /* 0x0000003f003c7c82 */ /* 0x000fe20008000000 */
[----:B--2---:R-:W-:-:S10]  /*0ea0*/  ULDC.64 UR58, c[0x0][0x208] ;  /* 0x00008200003a7ab9 */ /* 0x004fd40000000a00 */
.L_x_70:
[----:B------:R-:W1:Y:S01]  /*0eb0*/  LDC R8, c[0x0][0xa04] ;  /* 0x00028100ff087b82 */ /* 0x000e620000000800 */
[----:B------:R-:W-:Y:S01]  /*0ec0*/  MOV R0, R17 ;  /* 0x0000001100007202 */ /* 0x000fe20000000f00 */
[----:B------:R-:W-:-:S06]  /*0ed0*/  UISETP.NE.AND UP0, UPT, UR57, 0x1, UPT ;  /* 0x000000013900788c */ /* 0x000fcc000bf05270 */
[----:B--2---:R-:W2:Y:S08]  /*0ee0*/  LDC R9, c[0x0][0xa10] ;  /* 0x00028400ff097b82 */ /* 0x004eb00000000800 */
[----:B---3--:R-:W3:Y:S01]  /*0ef0*/  LDC R12, c[0x0][0xa1c] ;  /* 0x00028700ff0c7b82 */ /* 0x008ee20000000800 */
[----:B-1----:R-:W-:Y:S02]  /*0f00*/  ISETP.NE.AND P0, PT, R8, 0x1, PT ;  /* 0x000000010800780c */ /* 0x002fe40003f05270 */
[----:B--2---:R-:W-:-:S02]  /*0f10*/  ISETP.NE.AND P1, PT, R9, 0x1, PT ;  /* 0x000000010900780c */ /* 0x004fc40003f25270 */
[----:B------:R-:W-:-:S09]  /*0f20*/  R2UR UR43, R9 ;  /* 0x00000000092b72ca */ /* 0x000fd200000e0000 */
[----:B------:R-:W1:Y:S01]  /*0f30*/  @P0 LDC.64 R4, c[0x0][0xa08] ;  /* 0x00028200ff040b82 */ /* 0x000e620000000a00 */
[C---:B---3--:R-:W-:Y:S02]  /*0f40*/  ISETP.NE.AND P2, PT, R12.reuse, 0x1, PT ;  /* 0x000000010c00780c */ /* 0x048fe40003f45270 */
[----:B------:R-:W-:-:S05]  /*0f50*/  R2UR UR44, R12 ;  /* 0x000000000c2c72ca */ /* 0x000fca00000e0000 */
[----:B------:R-:W2:Y:S08]  /*0f60*/  @P1 LDC R3, c[0x0][0xa14] ;  /* 0x00028500ff031b82 */ /* 0x000eb00000000800 */
[----:B------:R-:W3:Y:S08]  /*0f70*/  @P1 LDC R7, c[0x0][0xa18] ;  /* 0x00028600ff071b82 */ /* 0x000ef00000000800 */
[----:B----4-:R-:W4:Y:S01]  /*0f80*/  @P2 LDC.64 R10, c[0x0][0xa20] ;  /* 0x00028800ff0a2b82 */ /* 0x010f220000000a00 */
[----:B-1----:R-:W-:-:S05]  /*0f90*/  @P0 IMAD.HI.U32 R4, R17, R4, RZ ;  /* 0x0000000411040227 */ /* 0x002fca00078e00ff */
[----:B------:R-:W-:Y:S02]  /*0fa0*/  @P0 SHF.R.U32.HI R0, RZ, R5, R4 ;  /* 0x00000005ff000219 */ /* 0x000fe40000011604 */
[----:B------:R-:W-:Y:S02]  /*0fb0*/  PLOP3.LUT P0, PT, PT, PT, UP0, 0x80, 0x0 ;  /* 0x000000000000781c */ /* 0x000fe40003f0f008 */
[C---:B------:R-:W-:Y:S01]  /*0fc0*/  R2UR UR5, R0.reuse ;  /* 0x00000000000572ca */ /* 0x040fe200000e0000 */
[----:B--2---:R-:W-:-:S04]  /*0fd0*/  @P1 IMAD.HI.U32 R4, R0, R3, RZ ;  /* 0x0000000300041227 */ /* 0x004fc800078e00ff */
[----:B------:R-:W-:Y:S01]  /*0fe0*/  IMAD.MOV.U32 R3, RZ, RZ, R0 ;  /* 0x000000ffff037224 */ /* 0x000fe200078e0000 */
[----:B---3--:R-:W-:Y:S01]  /*0ff0*/  @P1 SHF.R.U32.HI R3, RZ, R7, R4 ;  /* 0x00000007ff031219 */ /* 0x008fe20000011604 */
[----:B------:R-:W-:-:S03]  /*1000*/  IMAD.MOV R0, RZ, RZ, -R0 ;  /* 0x000000ffff007224 */ /* 0x000fc600078e0a00 */
[C---:B------:R-:W-:Y:S01]  /*1010*/  IADD3 R5, -R3.reuse, RZ, RZ ;  /* 0x000000ff03057210 */ /* 0x040fe20007ffe1ff */
[----:B------:R-:W-:Y:S01]  /*1020*/  IMAD.MOV.U32 R4, RZ, RZ, R3 ;  /* 0x000000ffff047224 */ /* 0x000fe200078e0003 */
[----:B------:R-:W-:Y:S01]  /*1030*/  R2UR UR7, R3 ;  /* 0x00000000030772ca */ /* 0x000fe200000e0000 */
[----:B------:R-:W-:Y:S01]  /*1040*/  IMAD R0, R8, R0, R17 ;  /* 0x0000000008007224 */ /* 0x000fe200078e0211 */
[----:B------:R-:W-:Y:S01]  /*1050*/  R2UR UR4, R5 ;  /* 0x00000000050472ca */ /* 0x000fe200000e0000 */
[----:B----4-:R-:W-:-:S03]  /*1060*/  @P2 IMAD.HI.U32 R6, R3, R10, RZ ;  /* 0x0000000a03062227 */ /* 0x010fc600078e00ff */
[----:B------:R-:W-:Y:S02]  /*1070*/  R2UR UR42, R0 ;  /* 0x00000000002a72ca */ /* 0x000fe400000e0000 */
[----:B------:R-:W-:-:S05]  /*1080*/  @P2 SHF.R.U32.HI R4, RZ, R11, R6 ;  /* 0x0000000bff042219 */ /* 0x000fca0000011606 */
[----:B------:R-:W-:Y:S02]  /*1090*/  IMAD.MOV R4, RZ, RZ, -R4 ;  /* 0x000000ffff047224 */ /* 0x000fe400078e0a04 */
[----:B------:R-:W-:-:S03]  /*10a0*/  UIMAD UR43, UR43, UR4, UR5 ;  /* 0x000000042b2b72a4 */ /* 0x000fc6000f8e0205 */
[----:B------:R-:W-:-:S13]  /*10b0*/  R2UR UR6, R4 ;  /* 0x00000000040672ca */ /* 0x000fda00000e0000 */
[----:B------:R-:W-:Y:S01]  /*10c0*/  UIMAD UR44, UR44, UR6, UR7 ;  /* 0x000000062c2c72a4 */ /* 0x000fe2000f8e0207 */
[----:B------:R-:W-:Y:S11]  /*10d0*/  @!P0 BRA `(.L_x_8) ;  /* 0x0000000000688947 */ /* 0x000ff60003800000 */
[----:B------:R-:W-:-:S06]  /*10e0*/  UISETP.NE.AND UP0, UPT, UR57, 0x2, UPT ;  /* 0x000000023900788c */ /* 0x000fcc000bf05270 */
[----:B------:R-:W-:-:S13]  /*10f0*/  PLOP3.LUT P1, PT, PT, PT, UP0, 0x80, 0x0 ;  /* 0x000000000000781c */ /* 0x000fda0003f2f008 */
[----:B------:R-:W-:Y:S05]  /*1100*/  @!P1 BRA `(.L_x_9) ;  /* 0x0000000000449947 */ /* 0x000fea0003800000 */
[----:B------:R-:W-:-:S06]  /*1110*/  UISETP.NE.AND UP0, UPT, UR57, 0x3, UPT ;  /* 0x000000033900788c */ /* 0x000fcc000bf05270 */
[----:B------:R-:W-:-:S13]  /*1120*/  PLOP3.LUT P1, PT, PT, PT, UP0, 0x80, 0x0 ;  /* 0x000000000000781c */ /* 0x000fda0003f2f008 */
[----:B------:R-:W-:Y:S05]  /*1130*/  @!P1 BRA `(.L_x_10) ;  /* 0x0000000000249947 */ /* 0x000fea0003800000 */
[----:B------:R-:W-:-:S06]  /*1140*/  UISETP.NE.AND UP0, UPT, UR57, 0x4, UPT ;  /* 0x000000043900788c */ /* 0x000fcc000bf05270 */
[----:B------:R-:W-:-:S13]  /*1150*/  PLOP3.LUT P1, PT, PT, PT, UP0, 0x80, 0x0 ;  /* 0x000000000000781c */ /* 0x000fda0003f2f008 */
[----:B------:R-:W-:Y:S05]  /*1160*/  @P1 BRA `(.L_x_11) ;  /* 0x0000000000541947 */ /* 0x000fea0003800000 */
[----:B------:R-:W-:Y:S02]  /*1170*/  UIADD3 UR4, UR37, -0x1, URZ ;  /* 0xffffffff25047890 */ /* 0x000fe4000fffe03f */
[----:B------:R-:W-:Y:S02]  /*1180*/  ULOP3.LUT UR37, UR37, 0x1, URZ, 0xc, !UPT ;  /* 0x0000000125257892 */ /* 0x000fe4000f8e0c3f */
[----:B------:R-:W-:-:S04]  /*1190*/  ULOP3.LUT UR4, UR4, 0x2, URZ, 0xc0, !UPT ;  /* 0x0000000204047892 */ /* 0x000fc8000f8ec03f */
[----:B------:R-:W-:-:S04]  /*11a0*/  USHF.R.U32.HI UR4, URZ, 0x1, UR4 ;  /* 0x000000013f047899 */ /* 0x000fc80008011604 */
[----:B------:R-:W-:Y:S01]  /*11b0*/  ULOP3.LUT UR36, UR36, UR4, URZ, 0x3c, !UPT ;  /* 0x0000000424247292 */ /* 0x000fe2000f8e3c3f */
[----:B------:R-:W-:Y:S11]  /*11c0*/  BRA `(.L_x_11) ;  /* 0x00000000003c7947 */ /* 0x000ff60003800000 */
.L_x_10:
[----:B------:R-:W-:Y:S02]  /*11d0*/  ULOP3.LUT UP0, URZ, UR37, 0x2, URZ, 0xc0, !UPT ;  /* 0x00000002253f7892 */ /* 0x000fe4000f80c03f */
[----:B------:R-:W-:Y:S02]  /*11e0*/  ULOP3.LUT UR37, UR37, 0x1, URZ, 0xc0, !UPT ;  /* 0x0000000125257892 */ /* 0x000fe4000f8ec03f */
[----:B------:R-:W-:-:S04]  /*11f0*/  USEL UR4, URZ, 0x1, UP0 ;  /* 0x000000013f047887 */ /* 0x000fc80008000000 */
[----:B------:R-:W-:Y:S01]  /*1200*/  ULOP3.LUT UR36, UR36, UR4, URZ, 0x3c, !UPT ;  /* 0x0000000424247292 */ /* 0x000fe2000f8e3c3f */
[----:B------:R-:W-:Y:S11]  /*1210*/  BRA `(.L_x_11) ;  /* 0x0000000000287947 */ /* 0x000ff60003800000 */
.L_x_9:
[----:B------:R-:W-:Y:S02]  /*1220*/  UIADD3 UR4, UR37, 0x1, URZ ;  /* 0x0000000125047890 */ /* 0x000fe4000fffe03f */
[----:B------:R-:W-:Y:S02]  /*1230*/  ULOP3.LUT UR37, UR37, 0x1, URZ, 0xc, !UPT ;  /* 0x0000000125257892 */ /* 0x000fe4000f8e0c3f */
[----:B------:R-:W-:-:S04]  /*1240*/  UISETP.GT.U32.AND UP0, UPT, UR4, 0x1, UPT ;  /* 0x000000010400788c */ /* 0x000fc8000bf04070 */
[----:B------:R-:W-:-:S04]  /*1250*/  USEL UR4, URZ, 0x1, !UP0 ;  /* 0x000000013f047887 */ /* 0x000fc8000c000000 */
[----:B------:R-:W-:Y:S01]  /*1260*/  ULOP3.LUT UR36, UR36, UR4, URZ, 0x3c, !UPT ;  /* 0x0000000424247292 */ /* 0x000fe2000f8e3c3f */
[----:B------:R-:W-:Y:S11]  /*1270*/  BRA `(.L_x_11) ;  /* 0x0000000000107947 */ /* 0x000ff60003800000 */
.L_x_8:
[----:B------:R-:W-:Y:S02]  /*1280*/  UISETP.GT.U32.AND UP0, UPT, UR37, 0x1, UPT ;  /* 0x000000012500788c */ /* 0x000fe4000bf04070 */
[----:B------:R-:W-:Y:S02]  /*1290*/  ULOP3.LUT UR37, UR37, 0x1, URZ, 0xc0, !UPT ;  /* 0x0000000125257892 */ /* 0x000fe4000f8ec03f */
[----:B------:R-:W-:-:S04]  /*12a0*/  USEL UR4, URZ, 0x1, !UP0 ;  /* 0x000000013f047887 */ /* 0x000fc8000c000000 */
[----:B------:R-:W-:-:S12]  /*12b0*/  ULOP3.LUT UR36, UR36, UR4, URZ, 0x3c, !UPT ;  /* 0x0000000424247292 */ /* 0x000fd8000f8e3c3f */
.L_x_11:
[----:B------:R-:W-:Y:S05]  /*12c0*/  @!P0 BRA `(.L_x_12) ;  /* 0x00000000003c8947 */ /* 0x000fea0003800000 */
        /* <DEDUP_REMOVED lines=9> */
[----:B------:R-:W-:Y:S01]  /*1360*/  ULEA UR42, UR42, 0x3, 0x1 ;  /* 0x000000032a2a7891 */ /* 0x000fe2000f8e083f */
[----:B------:R-:W-:Y:S11]  /*1370*/  BRA `(.L_x_15) ;  /* 0x0000000000147947 */ /* 0x000ff60003800000 */
.L_x_14:
[----:B------:R-:W-:Y:S01]  /*1380*/  ULEA UR42, UR42, 0x2, 0x1 ;  /* 0x000000022a2a7891 */ /* 0x000fe2000f8e083f */
[----:B------:R-:W-:Y:S11]  /*1390*/  BRA `(.L_x_15) ;  /* 0x00000000000c7947 */ /* 0x000ff60003800000 */
.L_x_13:
[----:B------:R-:W-:Y:S01]  /*13a0*/  ULEA UR42, UR42, 0x1, 0x1 ;  /* 0x000000012a2a7891 */ /* 0x000fe2000f8e083f */
[----:B------:R-:W-:Y:S11]  /*13b0*/  BRA `(.L_x_15) ;  /* 0x0000000000047947 */ /* 0x000ff60003800000 */
.L_x_12:
[----:B------:R-:W-:-:S12]  /*13c0*/  USHF.L.U32 UR42, UR42, 0x1, URZ ;  /* 0x000000012a2a7899 */ /* 0x000fd8000800063f */
.L_x_15:
[----:B------:R-:W-:-:S06]  /*13d0*/  UISETP.NE.AND UP0, UPT, UR54, 0x3, UPT ;  /* 0x000000033600788c */ /* 0x000fcc000bf05270 */
[----:B------:R-:W-:-:S13]  /*13e0*/  PLOP3.LUT P0, PT, PT, PT, UP0, 0x80, 0x0 ;  /* 0x000000000000781c */ /* 0x000fda0003f0f008 */
[----:B------:R-:W-:Y:S05]  /*13f0*/  @!P0 BRA `(.L_x_16) ;  /* 0x0000000000048947 */ /* 0x000fea0003800000 */
[----:B------:R-:W-:Y:S01]  /*1400*/  BPT.TRAP 0x1 ;  /* 0x000000040000795c */ /* 0x000fe20000300000 */
.L_x_16:
[----:B------:R-:W-:Y:S01]  /*1410*/  ULEA UR4, UR37, UR46, 0x3 ;  /* 0x0000002e25047291 */ /* 0x000fe2000f8e183f */
[----:B------:R-:W-:Y:S01]  /*1420*/  MOV R0, UR36 ;  /* 0x0000002400007c02 */ /* 0x000fe20008000f00 */
[----:B------:R-:W-:-:S03]  /*1430*/  UISETP.NE.AND UP0, UPT, UR53, 0x3, UPT ;  /* 0x000000033500788c */ /* 0x000fc6000bf05270 */
[----:B------:R-:W-:-:S03]  /*1440*/  SHF.L.U32 R0, R0, 0x1f, RZ ;  /* 0x0000001f00007819 */ /* 0x000fc600000006ff */
[----:B------:R-:W-:Y:S01]  /*1450*/  PLOP3.LUT P0, PT, PT, PT, UP0, 0x80, 0x0 ;  /* 0x000000000000781c */ /* 0x000fe20003f0f008 */
[----:B------:R-:W1:Y:S02]  /*1460*/  SYNCS.PHASECHK.TRANS64.TRYWAIT P1, [UR4+0x13a50], R0 ;  /* 0x013a5000ff0075a7 */ /* 0x000e640008020144 */
[----:B-1----:R-:W-:Y:S10]  /*1470*/  @!P1 BRA `(.L_x_17) ;  /* 0x0000007000f49947 */ /* 0x002ff40003800000 */
.L_x_116:
[----:B------:R-:W-:Y:S05]  /*1480*/  @!P0 BRA `(.L_x_18) ;  /* 0x0000000000048947 */ /* 0x000fea0003800000 */
[----:B------:R-:W-:Y:S01]  /*1490*/  BPT.TRAP 0x1 ;  /* 0x000000040000795c */ /* 0x000fe20000300000 */
.L_x_18:
[----:B------:R-:W-:Y:S01]  /*14a0*/  ULEA UR25, UR60, UR46, 0x3 ;  /* 0x0000002e3c197291 */ /* 0x000fe2000f8e183f */
[----:B-1----:R-:W-:Y:S02]  /*14b0*/  SHF.L.U32 R0, R96, 0x1f, RZ ;  /* 0x0000001f60007819 */ /* 0x002fe400000006ff */
[----:B------:R-:W-:-:S06]  /*14c0*/  SHF.L.U32 R3, R97, 0x1f, RZ ;  /* 0x0000001f61037819 */ /* 0x000fcc00000006ff */
[----:B------:R-:W1:Y:S02]  /*14d0*/  SYNCS.PHASECHK.TRANS64.TRYWAIT P1, [UR25+0x13a00], R0 ;  /* 0x013a0000ff0075a7 */ /* 0x000e640008020159 */
[----:B-1----:R-:W-:Y:S05]  /*14e0*/  @!P1 BRA `(.L_x_19) ;  /* 0x0000007000f09947 */ /* 0x002fea0003800000 */
.L_x_117:
[----:B------:R-:W2:Y:S02]  /*14f0*/  SYNCS.PHASECHK.TRANS64.TRYWAIT P1, [UR51+-0x8], R3 ;  /* 0xfffff803ff0075a7 */ /* 0x000ea40008020173 */
[----:B--2---:R-:W-:Y:S05]  /*1500*/  @!P1 BRA `(.L_x_20) ;  /* 0x0000007400009947 */ /* 0x004fea0003800000 */
.L_x_118:
[----:B------:R-:W-:Y:S01]  /*1510*/  UIMAD UR22, UR60, 0x280, UR38 ;  /* 0x000002803c1678a4 */ /* 0x000fe2000f8e0226 */
[----:B------:R-:W-:Y:S01]  /*1520*/  WARPGROUP.ARRIVE ;  /* 0x00000000000079c5 */ /* 0x000fe20000000000 */
[----:B------:R-:W-:Y:S01]  /*1530*/  UIMAD UR20, UR37, 0x280, UR39 ;  /* 0x00000280251478a4 */ /* 0x000fe2000f8e0227 */
[----:B------:R-:W-:Y:S01]  /*1540*/  UMOV UR23, 0xc0000010 ;  /* 0xc000001000177882 */ /* 0x000fe20000000000 */
[----:B------:R-:W-:Y:S01]  /*1550*/  UMOV UR21, 0xc0000010 ;  /* 0xc000001000157882 */ /* 0x000fe20000000000 */
[----:B------:R-:W-:Y:S02]  /*1560*/  UIADD3 UR6, UR22, 0x80, URZ ;  /* 0x0000008016067890 */ /* 0x000fe4000fffe03f */
[----:B------:R-:W-:Y:S01]  /*1570*/  UIADD3 UR4, UR20, 0x80, URZ ;  /* 0x0000008014047890 */ /* 0x000fe2000fffe03f */
[----:B------:R-:W-:-:S03]  /*1580*/  UMOV UR7, 0xc0000010 ;  /* 0xc000001000077882 */ /* 0x000fc60000000000 */
[----:B------:R-:W-:Y:S01]  /*1590*/  HGMMA.64x64x16.F32.BF16 R24, gdesc[UR20], RZ, !UPT, gsb0 ;  /* 0x00e00000141879f0 */ /* 0x000fe2000c0018ff */
[----:B------:R-:W-:Y:S01]  /*15a0*/  UMOV UR5, 0xc0000010 ;  /* 0xc000001000057882 */ /* 0x000fe20000000000 */
[----:B------:R-:W-:Y:S02]  /*15b0*/  UIADD3 UR10, UR22, 0x100, URZ ;  /* 0x00000100160a7890 */ /* 0x000fe4000fffe03f */
[----:B------:R-:W-:Y:S01]  /*15c0*/  UIADD3 UR8, UR20, 0x100, URZ ;  /* 0x0000010014087890 */ /* 0x000fe2000fffe03f */
[----:B------:R-:W-:Y:S01]  /*15d0*/  UMOV UR11, 0xc0000010 ;  /* 0xc0000010000b7882 */ /* 0x000fe20000000000 */
[----:B------:R-:W-:Y:S01]  /*15e0*/  UMOV UR9, 0xc0000010 ;  /* 0xc000001000097882 */ /* 0x000fe20000000000 */
[----:B------:R-:W-:Y:S02]  /*15f0*/  UIADD3 UR14, UR22, 0x180, URZ ;  /* 0x00000180160e7890 */ /* 0x000fe4000fffe03f */
[----:B------:R-:W-:Y:S01]  /*1600*/  UIADD3 UR12, UR20, 0x180, URZ ;  /* 0x00000180140c7890 */ /* 0x000fe2000fffe03f */
[----:B------:R-:W-:Y:S01]  /*1610*/  UMOV UR15, 0xc0000010 ;  /* 0xc0000010000f7882 */ /* 0x000fe20000000000 */
[----:B------:R-:W-:Y:S01]  /*1620*/  UMOV UR13, 0xc0000010 ;  /* 0xc0000010000d7882 */ /* 0x000fe20000000000 */
[----:B------:R-:W-:-:S02]  /*1630*/  UIADD3 UR18, UR22, 0x200, URZ ;  /* 0x0000020016127890 */ /* 0x000fc4000fffe03f */
[----:B------:R-:W-:Y:S01]  /*1640*/  UIADD3 UR16, UR20, 0x200, URZ ;  /* 0x0000020014107890 */ /* 0x000fe2000fffe03f */
[----:B------:R-:W-:Y:S01]  /*1650*/  UMOV UR19, 0xc0000010 ;  /* 0xc000001000137882 */ /* 0x000fe20000000000 */
[----:B------:R-:W-:Y:S01]  /*1660*/  UMOV UR17, 0xc0000010 ;  /* 0xc000001000117882 */ /* 0x000fe20000000000 */
[----:B------:R-:W-:-:S04]  /*1670*/  UIADD3 UR24, UR60, 0x1, URZ ;  /* 0x000000013c187890 */ /* 0x000fc8000fffe03f */
[----:B------:R-:W-:-:S04]  /*1680*/  UISETP.NE.AND UP0, UPT, UR24, 0x5, UPT ;  /* 0x000000051800788c */ /* 0x000fc8000bf05270 */
[----:B------:R-:W-:Y:S01]  /*1690*/  USEL UR24, UR24, URZ, UP0 ;  /* 0x0000003f18187287 */ /* 0x000fe20008000000 */
[----:B------:R-:W-:Y:S02]  /*16a0*/  WARPGROUP.DEPBAR.LE gsb0, 0x0 ;  /* 0x00008000000079c5 */ /* 0x000fe40000010000 */
[----:B------:R-:W-:-:S06]  /*16b0*/  WARPGROUP.ARRIVE ;  /* 0x00000000000079c5 */ /* 0x000fcc0000000000 */
[----:B------:R-:W-:Y:S01]  /*16c0*/  HGMMA.64x64x16.F32.BF16 R24, gdesc[UR4], R24, gsb0 ;  /* 0x00e00000041879f0 */ /* 0x000fe20008001818 */
[----:B------:R-:W-:Y:S02]  /*16d0*/  ULDC UR6, c[0x0][0x604] ;  /* 0x0001810000067ab9 */ /* 0x000fe40000000800 */
[----:B------:R-:W-:Y:S02]  /*16e0*/  WARPGROUP.DEPBAR.LE gsb0, 0x0 ;  /* 0x00008000000079c5 */ /* 0x000fe40000010000 */
[----:B------:R-:W-:-:S06]  /*16f0*/  WARPGROUP.ARRIVE ;  /* 0x00000000000079c5 */ /* 0x000fcc0000000000 */
[----:B------:R-:W-:Y:S03]  /*1700*/  HGMMA.64x64x16.F32.BF16 R24, gdesc[UR8], R24, gsb0 ;  /* 0x00e00000081879f0 */ /* 0x000fe60008001818 */
[----:B------:R-:W-:Y:S02]  /*1710*/  WARPGROUP.DEPBAR.LE gsb0, 0x0 ;  /* 0x00008000000079c5 */ /* 0x000fe40000010000 */
[----:B------:R-:W-:-:S06]  /*1720*/  WARPGROUP.ARRIVE ;  /* 0x00000000000079c5 */ /* 0x000fcc0000000000 */
[----:B------:R-:W-:Y:S03]  /*1730*/  HGMMA.64x64x16.F32.BF16 R24, gdesc[UR12], R24, gsb0 ;  /* 0x00e000000c1879f0 */ /* 0x000fe60008001818 */
[----:B------:R-:W-:Y:S02]  /*1740*/  WARPGROUP.DEPBAR.LE gsb0, 0x0 ;  /* 0x00008000000079c5 */ /* 0x000fe40000010000 */
[----:B------:R-:W-:-:S06]  /*1750*/  WARPGROUP.ARRIVE ;  /* 0x00000000000079c5 */ /* 0x000fcc0000000000 */
[----:B------:R-:W-:Y:S03]  /*1760*/  HGMMA.64x64x16.F32.BF16 R24, gdesc[UR16], R24, gsb0 ;  /* 0x00e00000101879f0 */ /* 0x000fe60008001818 */
[----:B------:R-:W-:Y:S02]  /*1770*/  WARPGROUP.DEPBAR.LE gsb0, 0x0 ;  /* 0x00008000000079c5 */ /* 0x000fe40000010000 */
[----:B-1----:R-:W-:-:S04]  /*1780*/  FMNMX R3, R24, R25, !PT ;  /* 0x0000001918037209 */ /* 0x002fc80007800000 */
[----:B------:R-:W-:-:S04]  /*1790*/  FMNMX R0, R28, R3, !PT ;  /* 0x000000031c007209 */ /* 0x000fc80007800000 */
        /* <DEDUP_REMOVED lines=11> */
[----:B------:R-:W-:Y:S02]  /*1850*/  FMNMX R0, R52, R3, !PT ;  /* 0x0000000334007209 */ /* 0x000fe40007800000 */
[----:B------:R-:W-:Y:S02]  /*1860*/  FMNMX R3, R26, R27, !PT ;  /* 0x0000001b1a037209 */ /* 0x000fe40007800000 */
[----:B------:R-:W-:-:S05]  /*1870*/  FMNMX R5, R53, R0, !PT ;  /* 0x0000000035057209 */ /* 0x000fca0007800000 */
[----:B------:R-:W1:Y:S02]  /*1880*/  SHFL.BFLY PT, R0, R5, 0x1, 0x1f ;  /* 0x0c201f0005007f89 */ /* 0x000e6400000e0000 */
[----:B-1----:R-:W-:Y:S02]  /*1890*/  FMNMX R6, R5, R0, !PT ;  /* 0x0000000005067209 */ /* 0x002fe40007800000 */
[----:B------:R-:W-:-:S03]  /*18a0*/  FMNMX R0, R30, R3, !PT ;  /* 0x000000031e007209 */ /* 0x000fc60007800000 */
[----:B------:R-:W1:Y:S01]  /*18b0*/  SHFL.BFLY PT, R7, R6, 0x2, 0x1f ;  /* 0x0c401f0006077f89 */ /* 0x000e6200000e0000 */
[----:B------:R-:W-:-:S04]  /*18c0*/  FMNMX R3, R31, R0, !PT ;  /* 0x000000001f037209 */ /* 0x000fc80007800000 */
[----:B------:R-:W-:-:S04]  /*18d0*/  FMNMX R0, R34, R3, !PT ;  /* 0x0000000322007209 */ /* 0x000fc80007800000 */
[----:B------:R-:W-:-:S04]  /*18e0*/  FMNMX R3, R35, R0, !PT ;  /* 0x0000000023037209 */ /* 0x000fc80007800000 */
[----:B------:R-:W-:-:S04]  /*18f0*/  FMNMX R0, R38, R3, !PT ;  /* 0x0000000326007209 */ /* 0x000fc80007800000 */
[----:B------:R-:W-:-:S04]  /*1900*/  FMNMX R3, R39, R0, !PT ;  /* 0x0000000027037209 */ /* 0x000fc80007800000 */
[----:B------:R-:W-:Y:S02]  /*1910*/  FMNMX R0, R42, R3, !PT ;  /* 0x000000032a007209 */ /* 0x000fe40007800000 */
[----:B-1----:R-:W-:Y:S02]  /*1920*/  FMNMX R4, R6, R7, !PT ;  /* 0x0000000706047209 */ /* 0x002fe40007800000 */
[----:B------:R-:W-:Y:S02]  /*1930*/  FMNMX R3, R43, R0, !PT ;  /* 0x000000002b037209 */ /* 0x000fe40007800000 */
[----:B------:R-:W-:Y:S02]  /*1940*/  FSETP.NEU.AND P1, PT, R4, -INF , PT ;  /* 0xff8000000400780b */ /* 0x000fe40003f2d000 */
[----:B------:R-:W-:Y:S02]  /*1950*/  FMNMX R0, R46, R3, !PT ;  /* 0x000000032e007209 */ /* 0x000fe40007800000 */
[----:B------:R-:W-:-:S02]  /*1960*/  FSEL R5, R4, RZ, P1 ;  /* 0x000000ff04057208 */ /* 0x000fc40000800000 */
[----:B------:R-:W-:-:S03]  /*1970*/  FMNMX R3, R47, R0, !PT ;  /* 0x000000002f037209 */ /* 0x000fc60007800000 */
[----:B------:R-:W-:Y:S01]  /*1980*/  FMUL R6, R5, UR6 ;  /* 0x0000000605067c20 */ /* 0x000fe20008400000 */
[----:B------:R-:W-:-:S03]  /*1990*/  FMNMX R0, R50, R3, !PT ;  /* 0x0000000332007209 */ /* 0x000fc60007800000 */
[--C-:B------:R-:W-:Y:S01]  /*19a0*/  FFMA R24, R24, UR6, -R6.reuse ;  /* 0x0000000618187c23 */ /* 0x100fe20008000806 */
[--C-:B------:R-:W-:Y:S01]  /*19b0*/  FFMA R25, R25, UR6, -R6.reuse ;  /* 0x0000000619197c23 */ /* 0x100fe20008000806 */
[----:B------:R-:W-:Y:S01]  /*19c0*/  FMNMX R3, R51, R0, !PT ;  /* 0x0000000033037209 */ /* 0x000fe20007800000 */
[--C-:B------:R-:W-:Y:S01]  /*19d0*/  FFMA R36, R36, UR6, -R6.reuse ;  /* 0x0000000624247c23 */ /* 0x100fe20008000806 */
[--C-:B------:R-:W-:Y:S01]  /*19e0*/  FFMA R29, R29, UR6, -R6.reuse ;  /* 0x000000061d1d7c23 */ /* 0x100fe20008000806 */
[----:B------:R-:W-:Y:S01]  /*19f0*/  FSETP.GEU.AND P5, PT, R24, -126, PT ;  /* 0xc2fc00001800780b */ /* 0x000fe20003fae000 */
[--C-:B------:R-:W-:Y:S01]  /*1a00*/  FFMA R33, R33, UR6, -R6.reuse ;  /* 0x0000000621217c23 */ /* 0x100fe20008000806 */
[----:B------:R-:W-:Y:S01]  /*1a10*/  FSETP.GEU.AND P6, PT, R25, -126, PT ;  /* 0xc2fc00001900780b */ /* 0x000fe20003fce000 */
[--C-:B------:R-:W-:Y:S01]  /*1a20*/  FFMA R28, R28, UR6, -R6.reuse ;  /* 0x000000061c1c7c23 */ /* 0x100fe20008000806 */
[----:B------:R-:W-:Y:S01]  /*1a30*/  FMNMX R0, R54, R3, !PT ;  /* 0x0000000336007209 */ /* 0x000fe20007800000 */
[--C-:B------:R-:W-:Y:S01]  /*1a40*/  FFMA R32, R32, UR6, -R6.reuse ;  /* 0x0000000620207c23 */ /* 0x100fe20008000806 */
[--C-:B------:R-:W-:Y:S01]  /*1a50*/  FFMA R37, R37, UR6, -R6.reuse ;  /* 0x0000000625257c23 */ /* 0x100fe20008000806 */
[----:B------:R-:W-:Y:S01]  /*1a60*/  FSETP.GEU.AND P2, PT, R29, -126, PT ;  /* 0xc2fc00001d00780b */ /* 0x000fe20003f4e000 */
[--C-:B------:R-:W-:Y:S01]  /*1a70*/  FFMA R41, R41, UR6, -R6.reuse ;  /* 0x0000000629297c23 */ /* 0x100fe20008000806 */
[----:B------:R-:W-:Y:S01]  /*1a80*/  FMNMX R0, R55, R0, !PT ;  /* 0x0000000037007209 */ /* 0x000fe20007800000 */
[--C-:B------:R-:W-:Y:S01]  /*1a90*/  FFMA R45, R45, UR6, -R6.reuse ;  /* 0x000000062d2d7c23 */ /* 0x100fe20008000806 */
[----:B------:R-:W-:Y:S01]  /*1aa0*/  FSETP.GEU.AND P4, PT, R33, -126, PT ;  /* 0xc2fc00002100780b */ /* 0x000fe20003f8e000 */
[--C-:B------:R-:W-:Y:S01]  /*1ab0*/  FFMA R40, R40, UR6, -R6.reuse ;  /* 0x0000000628287c23 */ /* 0x100fe20008000806 */
[----:B------:R-:W-:Y:S01]  /*1ac0*/  @!P5 FMUL R24, R24, 0.5 ;  /* 0x3f0000001818d820 */ /* 0x000fe20000400000 */
[----:B------:R-:W1:Y:S01]  /*1ad0*/  SHFL.BFLY PT, R3, R0, 0x1, 0x1f ;  /* 0x0c201f0000037f89 */ /* 0x000e6200000e0000 */
[----:B------:R-:W-:Y:S01]  /*1ae0*/  @!P6 FMUL R25, R25, 0.5 ;  /* 0x3f0000001919e820 */ /* 0x000fe20000400000 */
[----:B------:R-:W-:Y:S01]  /*1af0*/  FSETP.GEU.AND P3, PT, R28, -126, PT ;  /* 0xc2fc00001c00780b */ /* 0x000fe20003f6e000 */
[--C-:B------:R-:W-:Y:S01]  /*1b00*/  FFMA R44, R44, UR6, -R6.reuse ;  /* 0x000000062c2c7c23 */ /* 0x100fe20008000806 */
[----:B------:R-:W-:Y:S01]  /*1b10*/  FSETP.GEU.AND P1, PT, R32, -126, PT ;  /* 0xc2fc00002000780b */ /* 0x000fe20003f2e000 */
[----:B------:R-:W2:Y:S01]  /*1b20*/  MUFU.EX2 R24, R24 ;  /* 0x0000001800187308 */ /* 0x000ea20000000800 */
[----:B------:R-:W-:Y:S01]  /*1b30*/  @!P2 FMUL R29, R29, 0.5 ;  /* 0x3f0000001d1da820 */ /* 0x000fe20000400000 */
[--C-:B------:R-:W-:Y:S01]  /*1b40*/  FFMA R48, R48, UR6, -R6.reuse ;  /* 0x0000000630307c23 */ /* 0x100fe20008000806 */
[--C-:B------:R-:W-:Y:S01]  /*1b50*/  FFMA R49, R49, UR6, -R6.reuse ;  /* 0x0000000631317c23 */ /* 0x100fe20008000806 */
[--C-:B------:R-:W-:Y:S01]  /*1b60*/  FFMA R52, R52, UR6, -R6.reuse ;  /* 0x0000000634347c23 */ /* 0x100fe20008000806 */
[----:B------:R-:W-:Y:S01]  /*1b70*/  @!P4 FMUL R33, R33, 0.5 ;  /* 0x3f0000002121c820 */ /* 0x000fe20000400000 */
[----:B------:R-:W-:-:S02]  /*1b80*/  FFMA R53, R53, UR6, -R6 ;  /* 0x0000000635357c23 */ /* 0x000fc40008000806 */
[----:B------:R-:W3:Y:S02]  /*1b90*/  MUFU.EX2 R25, R25 ;  /* 0x0000001900197308 */ /* 0x000ee40000000800 */
[----:B------:R-:W-:Y:S02]  /*1ba0*/  @!P3 FMUL R28, R28, 0.5 ;  /* 0x3f0000001c1cb820 */ /* 0x000fe40000400000 */
[----:B------:R-:W-:-:S04]  /*1bb0*/  @!P1 FMUL R32, R32, 0.5 ;  /* 0x3f00000020209820 */ /* 0x000fc80000400000 */
[----:B------:R-:W4:Y:S01]  /*1bc0*/  MUFU.EX2 R29, R29 ;  /* 0x0000001d001d7308 */ /* 0x000f220000000800 */
[----:B--2---:R-:W-:Y:S01]  /*1bd0*/  @!P5 FMUL R24, R24, R24 ;  /* 0x000000181818d220 */ /* 0x004fe20000400000 */
[----:B------:R-:W-:Y:S02]  /*1be0*/  FSETP.GEU.AND P5, PT, R36, -126, PT ;  /* 0xc2fc00002400780b */ /* 0x000fe40003fae000 */
[----:B-1----:R-:W-:-:S04]  /*1bf0*/  FMNMX R3, R0, R3, !PT ;  /* 0x0000000300037209 */ /* 0x002fc80007800000 */
[----:B------:R-:W1:Y:S01]  /*1c00*/  MUFU.EX2 R33, R33 ;  /* 0x0000002100217308 */ /* 0x000e620000000800 */
[----:B---3--:R-:W-:Y:S01]  /*1c10*/  @!P6 FMUL R25, R25, R25 ;  /* 0x000000191919e220 */ /* 0x008fe20000400000 */
[----:B------:R-:W-:Y:S01]  /*1c20*/  FSETP.GEU.AND P6, PT, R37, -126, PT ;  /* 0xc2fc00002500780b */ /* 0x000fe20003fce000 */
[----:B------:R-:W2:Y:S04]  /*1c30*/  SHFL.BFLY PT, R0, R3, 0x2, 0x1f ;  /* 0x0c401f0003007f89 */ /* 0x000ea800000e0000 */
[----:B------:R-:W-:Y:S01]  /*1c40*/  @!P5 FMUL R36, R36, 0.5 ;  /* 0x3f0000002424d820 */ /* 0x000fe20000400000 */
[----:B------:R-:W3:Y:S01]  /*1c50*/  MUFU.EX2 R28, R28 ;  /* 0x0000001c001c7308 */ /* 0x000ee20000000800 */
[----:B----4-:R-:W-:Y:S01]  /*1c60*/  @!P2 FMUL R29, R29, R29 ;  /* 0x0000001d1d1da220 */ /* 0x010fe20000400000 */
[----:B------:R-:W-:-:S05]  /*1c70*/  FSETP.GEU.AND P2, PT, R41, -126, PT ;  /* 0xc2fc00002900780b */ /* 0x000fca0003f4e000 */
[----:B------:R-:W-:Y:S01]  /*1c80*/  @!P6 FMUL R37, R37, 0.5 ;  /* 0x3f0000002525e820 */ /* 0x000fe20000400000 */
[----:B------:R-:W4:Y:S01]  /*1c90*/  MUFU.EX2 R36, R36 ;  /* 0x0000002400247308 */ /* 0x000f220000000800 */
[----:B-1----:R-:W-:Y:S01]  /*1ca0*/  @!P4 FMUL R33, R33, R33 ;  /* 0x000000212121c220 */ /* 0x002fe20000400000 */
[----:B------:R-:W-:-:S05]  /*1cb0*/  FSETP.GEU.AND P4, PT, R45, -126, PT ;  /* 0xc2fc00002d00780b */ /* 0x000fca0003f8e000 */
[----:B------:R-:W-:Y:S01]  /*1cc0*/  @!P2 FMUL R41, R41, 0.5 ;  /* 0x3f0000002929a820 */ /* 0x000fe20000400000 */
[----:B------:R-:W1:Y:S01]  /*1cd0*/  MUFU.EX2 R32, R32 ;  /* 0x0000002000207308 */ /* 0x000e620000000800 */
[----:B---3--:R-:W-:Y:S01]  /*1ce0*/  @!P3 FMUL R28, R28, R28 ;  /* 0x0000001c1c1cb220 */ /* 0x008fe20000400000 */
[----:B------:R-:W-:Y:S02]  /*1cf0*/  FSETP.GEU.AND P3, PT, R40, -126, PT ;  /* 0xc2fc00002800780b */ /* 0x000fe40003f6e000 */
[----:B--2---:R-:W-:-:S03]  /*1d00*/  FMNMX R5, R3, R0, !PT ;  /* 0x0000000003057209 */ /* 0x004fc60007800000 */
[----:B------:R-:W-:Y:S01]  /*1d10*/  @!P4 FMUL R45, R45, 0.5 ;  /* 0x3f0000002d2dc820 */ /* 0x000fe20000400000 */
[----:B------:R-:W2:Y:S01]  /*1d20*/  MUFU.EX2 R37, R37 ;  /* 0x0000002500257308 */ /* 0x000ea20000000800 */
[----:B----4-:R-:W-:Y:S01]  /*1d30*/  @!P5 FMUL R36, R36, R36 ;  /* 0x000000242424d220 */ /* 0x010fe20000400000 */
[----:B------:R-:W-:-:S04]  /*1d40*/  FSETP.NEU.AND P5, PT, R5, -INF , PT ;  /* 0xff8000000500780b */ /* 0x000fc80003fad000 */
[----:B------:R-:W-:Y:S01]  /*1d50*/  FSEL R0, R5, RZ, P5 ;  /* 0x000000ff05007208 */ /* 0x000fe20002800000 */
[----:B------:R-:W-:Y:S01]  /*1d60*/  @!P3 FMUL R40, R40, 0.5 ;  /* 0x3f0000002828b820 */ /* 0x000fe20000400000 */
[----:B------:R-:W-:Y:S01]  /*1d70*/  FSETP.GEU.AND P5, PT, R49, -126, PT ;  /* 0xc2fc00003100780b */ /* 0x000fe20003fae000 */
[----:B-1----:R-:W-:Y:S01]  /*1d80*/  @!P1 FMUL R32, R32, R32 ;  /* 0x0000002020209220 */ /* 0x002fe20000400000 */
[----:B------:R-:W-:Y:S01]  /*1d90*/  FSETP.GEU.AND P1, PT, R44, -126, PT ;  /* 0xc2fc00002c00780b */ /* 0x000fe20003f2e000 */
[----:B------:R-:W1:Y:S01]  /*1da0*/  MUFU.EX2 R8, R41 ;  /* 0x0000002900087308 */ /* 0x000e620000000800 */
[----:B------:R-:W-:-:S04]  /*1db0*/  FMUL R0, R0, UR6 ;  /* 0x0000000600007c20 */ /* 0x000fc80008400000 */
[--C-:B------:R-:W-:Y:S01]  /*1dc0*/  FFMA R27, R27, UR6, -R0.reuse ;  /* 0x000000061b1b7c23 */ /* 0x100fe20008000800 */
[----:B--2---:R-:W-:Y:S01]  /*1dd0*/  @!P6 FMUL R37, R37, R37 ;  /* 0x000000252525e220 */ /* 0x004fe20000400000 */
[----:B------:R-:W-:Y:S01]  /*1de0*/  FSETP.GEU.AND P6, PT, R48, -126, PT ;  /* 0xc2fc00003000780b */ /* 0x000fe20003fce000 */
[----:B------:R-:W2:Y:S01]  /*1df0*/  MUFU.EX2 R10, R45 ;  /* 0x0000002d000a7308 */ /* 0x000ea20000000800 */
[--C-:B------:R-:W-:Y:S01]  /*1e00*/  FFMA R26, R26, UR6, -R0.reuse ;  /* 0x000000061a1a7c23 */ /* 0x100fe20008000800 */
[----:B------:R-:W-:Y:S01]  /*1e10*/  @!P5 FMUL R49, R49, 0.5 ;  /* 0x3f0000003131d820 */ /* 0x000fe20000400000 */
[--C-:B------:R-:W-:Y:S01]  /*1e20*/  FFMA R30, R30, UR6, -R0.reuse ;  /* 0x000000061e1e7c23 */ /* 0x100fe20008000800 */
[----:B------:R-:W-:Y:S01]  /*1e30*/  @!P1 FMUL R44, R44, 0.5 ;  /* 0x3f0000002c2c9820 */ /* 0x000fe20000400000 */
[--C-:B------:R-:W-:Y:S01]  /*1e40*/  FFMA R31, R31, UR6, -R0.reuse ;  /* 0x000000061f1f7c23 */ /* 0x100fe20008000800 */
[--C-:B------:R-:W-:Y:S01]  /*1e50*/  FFMA R35, R35, UR6, -R0.reuse ;  /* 0x0000000623237c23 */ /* 0x100fe20008000800 */
[--C-:B------:R-:W-:Y:S01]  /*1e60*/  FFMA R34, R34, UR6, -R0.reuse ;  /* 0x0000000622227c23 */ /* 0x100fe20008000800 */
[----:B------:R-:W3:Y:S01]  /*1e70*/  MUFU.EX2 R7, R40 ;  /* 0x0000002800077308 */ /* 0x000ee20000000800 */
[----:B-1----:R-:W-:Y:S01]  /*1e80*/  @!P2 FMUL R8, R8, R8 ;  /* 0x000000080808a220 */ /* 0x002fe20000400000 */
[----:B------:R-:W-:Y:S01]  /*1e90*/  FSETP.GEU.AND P2, PT, R53, -126, PT ;  /* 0xc2fc00003500780b */ /* 0x000fe20003f4e000 */
[--C-:B------:R-:W-:Y:S01]  /*1ea0*/  FFMA R3, R38, UR6, -R0.reuse ;  /* 0x0000000626037c23 */ /* 0x100fe20008000800 */
[----:B------:R-:W-:Y:S01]  /*1eb0*/  @!P6 FMUL R48, R48, 0.5 ;  /* 0x3f0000003030e820 */ /* 0x000fe20000400000 */
[--C-:B------:R-:W-:Y:S01]  /*1ec0*/  FFMA R39, R39, UR6, -R0.reuse ;  /* 0x0000000627277c23 */ /* 0x100fe20008000800 */
[--C-:B------:R-:W-:Y:S01]  /*1ed0*/  FFMA R42, R42, UR6, -R0.reuse ;  /* 0x000000062a2a7c23 */ /* 0x100fe20008000800 */
[--C-:B------:R-:W-:Y:S01]  /*1ee0*/  FFMA R43, R43, UR6, -R0.reuse ;  /* 0x000000062b2b7c23 */ /* 0x100fe20008000800 */
[----:B------:R-:W1:Y:S01]  /*1ef0*/  MUFU.EX2 R9, R44 ;  /* 0x0000002c00097308 */ /* 0x000e620000000800 */
[----:B--2---:R-:W-:Y:S01]  /*1f00*/  @!P4 FMUL R10, R10, R10 ;  /* 0x0000000a0a0ac220 */ /* 0x004fe20000400000 */
[----:B------:R-:W-:Y:S01]  /*1f10*/  FSETP.GEU.AND P4, PT, R27, -126, PT ;  /* 0xc2fc00001b00780b */ /* 0x000fe20003f8e000 */
[--C-:B------:R-:W-:Y:S01]  /*1f20*/  FFMA R46, R46, UR6, -R0.reuse ;  /* 0x000000062e2e7c23 */ /* 0x100fe20008000800 */
[--C-:B------:R-:W-:Y:S01]  /*1f30*/  FFMA R47, R47, UR6, -R0.reuse ;  /* 0x000000062f2f7c23 */ /* 0x100fe20008000800 */
[--C-:B------:R-:W-:Y:S01]  /*1f40*/  FFMA R50, R50, UR6, -R0.reuse ;  /* 0x0000000632327c23 */ /* 0x100fe20008000800 */
[--C-:B------:R-:W-:Y:S01]  /*1f50*/  FFMA R51, R51, UR6, -R0.reuse ;  /* 0x0000000633337c23 */ /* 0x100fe20008000800 */
[----:B------:R-:W-:Y:S01]  /*1f60*/  @!P2 FMUL R53, R53, 0.5 ;  /* 0x3f0000003535a820 */ /* 0x000fe20000400000 */
[----:B------:R-:W2:Y:S01]  /*1f70*/  MUFU.EX2 R11, R48 ;  /* 0x00000030000b7308 */ /* 0x000ea20000000800 */
[----:B---3--:R-:W-:Y:S01]  /*1f80*/  @!P3 FMUL R7, R7, R7 ;  /* 0x000000070707b220 */ /* 0x008fe20000400000 */
[----:B------:R-:W-:Y:S01]  /*1f90*/  FSETP.GEU.AND P3, PT, R52, -126, PT ;  /* 0xc2fc00003400780b */ /* 0x000fe20003f6e000 */
[--C-:B------:R-:W-:Y:S01]  /*1fa0*/  FFMA R54, R54, UR6, -R0.reuse ;  /* 0x0000000636367c23 */ /* 0x100fe20008000800 */
[----:B------:R-:W-:Y:S01]  /*1fb0*/  FFMA R0, R55, UR6, -R0 ;  /* 0x0000000637007c23 */ /* 0x000fe20008000800 */
[----:B------:R-:W-:-:S02]  /*1fc0*/  USEL UR6, URZ, 0x1, UP0 ;  /* 0x000000013f067887 */ /* 0x000fc40008000000 */
[----:B------:R-:W-:Y:S01]  /*1fd0*/  @!P4 FMUL R27, R27, 0.5 ;  /* 0x3f0000001b1bc820 */ /* 0x000fe20000400000 */
[----:B------:R-:W3:Y:S01]  /*1fe0*/  MUFU.EX2 R6, R49 ;  /* 0x0000003100067308 */ /* 0x000ee20000000800 */
[----:B-1----:R-:W-:Y:S01]  /*1ff0*/  @!P1 FMUL R9, R9, R9 ;  /* 0x0000000909099220 */ /* 0x002fe20000400000 */
[----:B------:R-:W-:Y:S02]  /*2000*/  FSETP.GEU.AND P1, PT, R26, -126, PT ;  /* 0xc2fc00001a00780b */ /* 0x000fe40003f2e000 */
[----:B------:R-:W-:-:S03]  /*2010*/  LOP3.LUT R96, R96, UR6, RZ, 0x3c, !PT ;  /* 0x0000000660607c12 */ /* 0x000fc6000f8e3cff */
[----:B------:R-:W-:Y:S01]  /*2020*/  @!P3 FMUL R52, R52, 0.5 ;  /* 0x3f0000003434b820 */ /* 0x000fe20000400000 */
[----:B------:R-:W1:Y:S01]  /*2030*/  MUFU.EX2 R12, R53 ;  /* 0x00000035000c7308 */ /* 0x000e620000000800 */
[----:B--2---:R-:W-:Y:S01]  /*2040*/  @!P6 FMUL R11, R11, R11 ;  /* 0x0000000b0b0be220 */ /* 0x004fe20000400000 */
[----:B------:R-:W-:-:S05]  /*2050*/  FSETP.GEU.AND P6, PT, R30, -126, PT ;  /* 0xc2fc00001e00780b */ /* 0x000fca0003fce000 */
[----:B------:R-:W-:Y:S01]  /*2060*/  @!P1 FMUL R26, R26, 0.5 ;  /* 0x3f0000001a1a9820 */ /* 0x000fe20000400000 */
[----:B------:R-:W2:Y:S01]  /*2070*/  MUFU.EX2 R13, R52 ;  /* 0x00000034000d7308 */ /* 0x000ea20000000800 */
[----:B---3--:R-:W-:Y:S01]  /*2080*/  @!P5 FMUL R6, R6, R6 ;  /* 0x000000060606d220 */ /* 0x008fe20000400000 */
[----:B------:R-:W-:-:S03]  /*2090*/  FSETP.GEU.AND P5, PT, R31, -126, PT ;  /* 0xc2fc00001f00780b */ /* 0x000fc60003fae000 */
[----:B------:R-:W-:Y:S01]  /*20a0*/  FADD R41, R33, R6 ;  /* 0x0000000621297221 */ /* 0x000fe20000000000 */
[----:B------:R-:W-:Y:S01]  /*20b0*/  F2FP.BF16.F32.PACK_AB R100, R6, R11 ;  /* 0x0000000b0664723e */ /* 0x000fe200000010ff */
[----:B------:R-:W-:Y:S01]  /*20c0*/  @!P6 FMUL R30, R30, 0.5 ;  /* 0x3f0000001e1ee820 */ /* 0x000fe20000400000 */
[----:B------:R3:W4:Y:S01]  /*20d0*/  MUFU.EX2 R14, R26 ;  /* 0x0000001a000e7308 */ /* 0x0007220000000800 */
[----:B-1----:R-:W-:Y:S01]  /*20e0*/  @!P2 FMUL R12, R12, R12 ;  /* 0x0000000c0c0ca220 */ /* 0x002fe20000400000 */
[----:B------:R-:W-:-:S03]  /*20f0*/  FSETP.GEU.AND P2, PT, R35, -126, PT ;  /* 0xc2fc00002300780b */ /* 0x000fc60003f4e000 */
[----:B------:R-:W-:Y:S02]  /*2100*/  FADD R45, R37, R12 ;  /* 0x0000000c252d7221 */ /* 0x000fe40000000000 */
[----:B------:R-:W-:Y:S01]  /*2110*/  @!P5 FMUL R31, R31, 0.5 ;  /* 0x3f0000001f1fd820 */ /* 0x000fe20000400000 */
[----:B------:R-:W1:Y:S01]  /*2120*/  MUFU.EX2 R27, R27 ;  /* 0x0000001b001b7308 */ /* 0x000e620000000800 */
[----:B--2---:R-:W-:Y:S01]  /*2130*/  @!P3 FMUL R13, R13, R13 ;  /* 0x0000000d0d0db220 */ /* 0x004fe20000400000 */
[----:B------:R-:W-:Y:S01]  /*2140*/  FSETP.GEU.AND P3, PT, R34, -126, PT ;  /* 0xc2fc00002200780b */ /* 0x000fe20003f6e000 */
[----:B---3--:R-:W-:-:S03]  /*2150*/  FADD R26, R25, R8 ;  /* 0x00000008191a7221 */ /* 0x008fc60000000000 */
[----:B------:R-:W-:Y:S01]  /*2160*/  F2FP.BF16.F32.PACK_AB R102, R12, R13 ;  /* 0x0000000d0c66723e */ /* 0x000fe200000010ff */
[----:B------:R-:W-:Y:S01]  /*2170*/  @!P2 FMUL R35, R35, 0.5 ;  /* 0x3f0000002323a820 */ /* 0x000fe20000400000 */
[----:B------:R2:W3:Y:S01]  /*2180*/  MUFU.EX2 R15, R30 ;  /* 0x0000001e000f7308 */ /* 0x0004e20000000800 */
[----:B----4-:R-:W-:Y:S01]  /*2190*/  @!P1 FMUL R14, R14, R14 ;  /* 0x0000000e0e0e9220 */ /* 0x010fe20000400000 */
[----:B------:R-:W-:Y:S01]  /*21a0*/  FSETP.GEU.AND P1, PT, R3, -126, PT ;  /* 0xc2fc00000300780b */ /* 0x000fe20003f2e000 */
[----:B------:R-:W-:-:S04]  /*21b0*/  FADD R26, R26, R41 ;  /* 0x000000291a1a7221 */ /* 0x000fc80000000000 */
[----:B------:R-:W-:Y:S01]  /*21c0*/  @!P3 FMUL R34, R34, 0.5 ;  /* 0x3f0000002222b820 */ /* 0x000fe20000400000 */
[----:B------:R-:W4:Y:S01]  /*21d0*/  MUFU.EX2 R20, R31 ;  /* 0x0000001f00147308 */ /* 0x000f220000000800 */
[----:B-1----:R-:W-:Y:S01]  /*21e0*/  @!P4 FMUL R27, R27, R27 ;  /* 0x0000001b1b1bc220 */ /* 0x002fe20000400000 */
[----:B------:R-:W-:Y:S01]  /*21f0*/  FSETP.GEU.AND P4, PT, R39, -126, PT ;  /* 0xc2fc00002700780b */ /* 0x000fe20003f8e000 */
[----:B--2---:R-:W-:-:S04]  /*2200*/  FADD R30, R28, R9 ;  /* 0x000000091c1e7221 */ /* 0x004fc80000000000 */
[----:B------:R-:W-:Y:S01]  /*2210*/  @!P1 FMUL R3, R3, 0.5 ;  /* 0x3f00000003039820 */ /* 0x000fe20000400000 */
[----:B------:R-:W1:Y:S01]  /*2220*/  MUFU.EX2 R38, R35 ;  /* 0x0000002300267308 */ /* 0x000e620000000800 */
[----:B---3--:R-:W-:Y:S01]  /*2230*/  @!P6 FMUL R15, R15, R15 ;  /* 0x0000000f0f0fe220 */ /* 0x008fe20000400000 */
[----:B------:R-:W-:-:S05]  /*2240*/  FSETP.GEU.AND P6, PT, R42, -126, PT ;  /* 0xc2fc00002a00780b */ /* 0x000fca0003fce000 */
[----:B------:R-:W-:Y:S01]  /*2250*/  @!P4 FMUL R39, R39, 0.5 ;  /* 0x3f0000002727c820 */ /* 0x000fe20000400000 */
[----:B------:R2:W3:Y:S01]  /*2260*/  MUFU.EX2 R21, R34 ;  /* 0x0000002200157308 */ /* 0x0004e20000000800 */
[----:B----4-:R-:W-:Y:S01]  /*2270*/  @!P5 FMUL R20, R20, R20 ;  /* 0x000000141414d220 */ /* 0x010fe20000400000 */
[----:B------:R-:W-:-:S05]  /*2280*/  FSETP.GEU.AND P5, PT, R43, -126, PT ;  /* 0xc2fc00002b00780b */ /* 0x000fca0003fae000 */
[----:B------:R-:W-:Y:S01]  /*2290*/  @!P6 FMUL R42, R42, 0.5 ;  /* 0x3f0000002a2ae820 */ /* 0x000fe20000400000 */
[----:B------:R4:W5:Y:S01]  /*22a0*/  MUFU.EX2 R31, R3 ;  /* 0x00000003001f7308 */ /* 0x0009620000000800 */
[----:B-1----:R-:W-:Y:S01]  /*22b0*/  @!P2 FMUL R38, R38, R38 ;  /* 0x000000262626a220 */ /* 0x002fe20000400000 */
[----:B------:R-:W-:Y:S01]  /*22c0*/  FSETP.GEU.AND P2, PT, R47, -126, PT ;  /* 0xc2fc00002f00780b */ /* 0x000fe20003f4e000 */
[----:B--2---:R-:W-:-:S04]  /*22d0*/  FADD R34, R29, R10 ;  /* 0x0000000a1d227221 */ /* 0x004fc80000000000 */
[----:B------:R-:W-:Y:S01]  /*22e0*/  @!P5 FMUL R43, R43, 0.5 ;  /* 0x3f0000002b2bd820 */ /* 0x000fe20000400000 */
[----:B------:R-:W1:Y:S01]  /*22f0*/  MUFU.EX2 R40, R39 ;  /* 0x0000002700287308 */ /* 0x000e620000000800 */
[----:B---3--:R-:W-:Y:S01]  /*2300*/  @!P3 FMUL R21, R21, R21 ;  /* 0x000000151515b220 */ /* 0x008fe20000400000 */
[----:B------:R-:W-:Y:S01]  /*2310*/  FSETP.GEU.AND P3, PT, R46, -126, PT ;  /* 0xc2fc00002e00780b */ /* 0x000fe20003f6e000 */
[----:B----4-:R-:W-:Y:S01]  /*2320*/  FADD R3, R24, R7 ;  /* 0x0000000718037221 */ /* 0x010fe20000000000 */
[----:B------:R-:W-:Y:S01]  /*2330*/  FADD R45, R34, R45 ;  /* 0x0000002d222d7221 */ /* 0x000fe20000000000 */
[----:B------:R-:W-:Y:S02]  /*2340*/  F2FP.BF16.F32.PACK_AB R24, R25, R24 ;  /* 0x000000181918723e */ /* 0x000fe400000010ff */
[----:B------:R-:W-:Y:S01]  /*2350*/  @!P2 FMUL R47, R47, 0.5 ;  /* 0x3f0000002f2fa820 */ /* 0x000fe20000400000 */
[----:B------:R2:W3:Y:S01]  /*2360*/  MUFU.EX2 R35, R42 ;  /* 0x0000002a00237308 */ /* 0x0004e20000000800 */
[----:B-----5:R-:W-:Y:S01]  /*2370*/  @!P1 FMUL R31, R31, R31 ;  /* 0x0000001f1f1f9220 */ /* 0x020fe20000400000 */
[----:B------:R-:W-:Y:S01]  /*2380*/  FSETP.GEU.AND P1, PT, R50, -126, PT ;  /* 0xc2fc00003200780b */ /* 0x000fe20003f2e000 */
[----:B------:R-:W-:Y:S01]  /*2390*/  FADD R26, R26, R45 ;  /* 0x0000002d1a1a7221 */ /* 0x000fe20000000000 */
[----:B------:R-:W-:-:S03]  /*23a0*/  F2FP.BF16.F32.PACK_AB R25, R27, R14 ;  /* 0x0000000e1b19723e */ /* 0x000fc600000010ff */
        /* <DEDUP_REMOVED lines=10> */
[----:B------:R-:W-:-:S03]  /*2450*/  FADD R3, R3, R42 ;  /* 0x0000002a03037221 */ /* 0x000fc60000000000 */
[----:B------:R-:W-:Y:S01]  /*2460*/  @!P4 FMUL R51, R51, 0.5 ;  /* 0x3f0000003333c820 */ /* 0x000fe20000400000 */
[----:B------:R-:W2:Y:S01]  /*2470*/  MUFU.EX2 R47, R47 ;  /* 0x0000002f002f7308 */ /* 0x000ea20000000800 */
[----:B-----5:R-:W-:Y:S01]  /*2480*/  @!P5 FMUL R44, R44, R44 ;  /* 0x0000002c2c2cd220 */ /* 0x020fe20000400000 */
[----:B------:R-:W-:Y:S01]  /*2490*/  FSETP.GEU.AND P5, PT, R0, -126, PT ;  /* 0xc2fc00000000780b */ /* 0x000fe20003fae000 */
[----:B------:R-:W-:Y:S02]  /*24a0*/  FADD R30, R30, R43 ;  /* 0x0000002b1e1e7221 */ /* 0x000fe40000000000 */
[----:B------:R-:W-:Y:S01]  /*24b0*/  FADD R34, R27, R44 ;  /* 0x0000002c1b227221 */ /* 0x000fe20000000000 */
[----:B------:R-:W-:Y:S01]  /*24c0*/  F2FP.BF16.F32.PACK_AB R27, R20, R15 ;  /* 0x0000000f141b723e */ /* 0x000fe200000010ff */
[----:B------:R-:W-:Y:S01]  /*24d0*/  @!P6 FMUL R54, R54, 0.5 ;  /* 0x3f0000003636e820 */ /* 0x000fe20000400000 */
[----:B------:R-:W3:Y:S01]  /*24e0*/  MUFU.EX2 R50, R50 ;  /* 0x0000003200327308 */ /* 0x000ee20000000800 */
[----:B-1----:R-:W-:Y:S01]  /*24f0*/  @!P3 FMUL R46, R46, R46 ;  /* 0x0000002e2e2eb220 */ /* 0x002fe20000400000 */
[----:B------:R-:W-:Y:S01]  /*2500*/  FADD R3, R3, R30 ;  /* 0x0000001e03037221 */ /* 0x000fe20000000000 */
[----:B------:R-:W-:-:S02]  /*2510*/  IMAD.U32 R30, RZ, RZ, UR50 ;  /* 0x00000032ff1e7e24 */ /* 0x000fc4000f8e00ff */
[----:B------:R-:W-:Y:S02]  /*2520*/  FADD R41, R15, R46 ;  /* 0x0000002e0f297221 */ /* 0x000fe40000000000 */
[----:B------:R-:W-:Y:S01]  /*2530*/  @!P5 FMUL R0, R0, 0.5 ;  /* 0x3f0000000000d820 */ /* 0x000fe20000400000 */
[----:B------:R-:W1:Y:S01]  /*2540*/  MUFU.EX2 R51, R51 ;  /* 0x0000003300337308 */ /* 0x000e620000000800 */
[----:B--2---:R-:W-:Y:S01]  /*2550*/  @!P2 FMUL R47, R47, R47 ;  /* 0x0000002f2f2fa220 */ /* 0x004fe20000400000 */
[----:B------:R2:W-:Y:S03]  /*2560*/  SYNCS.ARRIVE.TRANS64.A1T0 RZ, [R30+UR52], RZ ;  /* 0x000000ff1eff79a7 */ /* 0x0005e60008100034 */
[----:B------:R-:W-:-:S03]  /*2570*/  FADD R42, R20, R47 ;  /* 0x0000002f142a7221 */ /* 0x000fc60000000000 */
[----:B------:R-:W4:Y:S01]  /*2580*/  MUFU.EX2 R54, R54 ;  /* 0x0000003600367308 */ /* 0x000f220000000800 */
[----:B---3--:R-:W-:Y:S01]  /*2590*/  @!P1 FMUL R50, R50, R50 ;  /* 0x0000003232329220 */ /* 0x008fe20000400000 */
[----:B--2---:R-:W-:-:S03]  /*25a0*/  F2FP.BF16.F32.PACK_AB R30, R37, R36 ;  /* 0x00000024251e723e */ /* 0x004fc600000010ff */
[----:B------:R-:W-:-:S03]  /*25b0*/  FADD R43, R21, R50 ;  /* 0x00000032152b7221 */ /* 0x000fc60000000000 */
[----:B------:R2:W3:Y:S01]  /*25c0*/  MUFU.EX2 R39, R0 ;  /* 0x0000000000277308 */ /* 0x0004e20000000800 */
[----:B-1----:R-:W-:-:S04]  /*25d0*/  @!P4 FMUL R51, R51, R51 ;  /* 0x000000333333c220 */ /* 0x002fc80000400000 */
[----:B------:R-:W-:Y:S01]  /*25e0*/  FADD R49, R38, R51 ;  /* 0x0000003326317221 */ /* 0x000fe20000000000 */
[----:B------:R-:W-:Y:S01]  /*25f0*/  F2FP.BF16.F32.PACK_AB R101, R51, R50 ;  /* 0x000000323365723e */ /* 0x000fe200000010ff */
[----:B----4-:R-:W-:Y:S01]  /*2600*/  @!P6 FMUL R54, R54, R54 ;  /* 0x000000363636e220 */ /* 0x010fe20000400000 */
[----:B--2---:R-:W-:Y:S01]  /*2610*/  FADD R0, R14, R35 ;  /* 0x000000230e007221 */ /* 0x004fe20000000000 */
[----:B------:R-:W-:Y:S02]  /*2620*/  FADD R34, R34, R49 ;  /* 0x0000003122227221 */ /* 0x000fe40000000000 */
[----:B------:R-:W-:Y:S01]  /*2630*/  FADD R48, R31, R54 ;  /* 0x000000361f307221 */ /* 0x000fe20000000000 */
[----:B------:R-:W-:Y:S01]  /*2640*/  FADD R0, R0, R43 ;  /* 0x0000002b00007221 */ /* 0x000fe20000000000 */
[----:B------:R-:W-:Y:S01]  /*2650*/  F2FP.BF16.F32.PACK_AB R31, R40, R31 ;  /* 0x0000001f281f723e */ /* 0x000fe200000010ff */
[----:B---3--:R-:W-:Y:S01]  /*2660*/  @!P5 FMUL R39, R39, R39 ;  /* 0x000000272727d220 */ /* 0x008fe20000400000 */
[----:B------:R-:W-:-:S03]  /*2670*/  FADD R41, R41, R48 ;  /* 0x0000003029297221 */ /* 0x000fc60000000000 */
[----:B------:R-:W-:Y:S01]  /*2680*/  FADD R53, R40, R39 ;  /* 0x0000002728357221 */ /* 0x000fe20000000000 */
[----:B------:R-:W-:Y:S01]  /*2690*/  FADD R41, R0, R41 ;  /* 0x0000002900297221 */ /* 0x000fe20000000000 */
[----:B------:R-:W-:Y:S01]  /*26a0*/  FADD R0, R3, R26 ;  /* 0x0000001a03007221 */ /* 0x000fe20000000000 */
[----:B------:R-:W-:Y:S01]  /*26b0*/  F2FP.BF16.F32.PACK_AB R26, R29, R28 ;  /* 0x0000001c1d1a723e */ /* 0x000fe200000010ff */
[----:B------:R-:W-:Y:S01]  /*26c0*/  FADD R53, R42, R53 ;  /* 0x000000352a357221 */ /* 0x000fe20000000000 */
[----:B------:R-:W-:Y:S02]  /*26d0*/  F2FP.BF16.F32.PACK_AB R28, R33, R32 ;  /* 0x00000020211c723e */ /* 0x000fe400000010ff */
[----:B------:R-:W-:Y:S01]  /*26e0*/  F2FP.BF16.F32.PACK_AB R33, R44, R35 ;  /* 0x000000232c21723e */ /* 0x000fe200000010ff */
[----:B------:R-:W-:Y:S01]  /*26f0*/  FADD R34, R34, R53 ;  /* 0x0000003522227221 */ /* 0x000fe20000000000 */
[----:B------:R-:W-:Y:S02]  /*2700*/  F2FP.BF16.F32.PACK_AB R32, R8, R7 ;  /* 0x000000070820723e */ /* 0x000fe400000010ff */
[----:B------:R-:W-:Y:S01]  /*2710*/  F2FP.BF16.F32.PACK_AB R29, R38, R21 ;  /* 0x00000015261d723e */ /* 0x000fe200000010ff */
[----:B------:R-:W-:Y:S01]  /*2720*/  FADD R3, R41, R34 ;  /* 0x0000002229037221 */ /* 0x000fe20000000000 */
[----:B------:R-:W-:-:S02]  /*2730*/  F2FP.BF16.F32.PACK_AB R34, R10, R9 ;  /* 0x000000090a22723e */ /* 0x000fc400000010ff */
[----:B------:R-:W-:Y:S01]  /*2740*/  F2FP.BF16.F32.PACK_AB R35, R47, R46 ;  /* 0x0000002e2f23723e */ /* 0x000fe200000010ff */
[----:B------:R-:W-:Y:S06]  /*2750*/  @!P0 BRA `(.L_x_21) ;  /* 0x0000000000048947 */ /* 0x000fec0003800000 */
[----:B------:R-:W-:Y:S01]  /*2760*/  BPT.TRAP 0x1 ;  /* 0x000000040000795c */ /* 0x000fe20000300000 */
.L_x_21:
[----:B------:R-:W-:Y:S01]  /*2770*/  ULEA UR6, UR24, UR46, 0x3 ;  /* 0x0000002e18067291 */ /* 0x000fe2000f8e183f */
[----:B------:R-:W-:-:S08]  /*2780*/  SHF.L.U32 R6, R96, 0x1f, RZ ;  /* 0x0000001f60067819 */ /* 0x000fd000000006ff */
[----:B------:R-:W1:Y:S02]  /*2790*/  SYNCS.PHASECHK.TRANS64.TRYWAIT P1, [UR6+0x13a00], R6 ;  /* 0x013a0006ff0075a7 */ /* 0x000e640008020146 */
[----:B-1----:R-:W-:Y:S05]  /*27a0*/  @!P1 BRA `(.L_x_22) ;  /* 0x0000006000709947 */ /* 0x002fea0003800000 */
.L_x_119:
[----:B------:R-:W-:Y:S01]  /*27b0*/  UIMAD UR10, UR24, 0x280, UR45 ;  /* 0x00000280180a78a4 */ /* 0x000fe2000f8e022d */
[----:B------:R-:W-:Y:S01]  /*27c0*/  WARPGROUP.ARRIVE ;  /* 0x00000000000079c5 */ /* 0x000fe20000000000 */
[----:B------:R-:W-:Y:S01]  /*27d0*/  UMOV UR7, 0xc0000010 ;  /* 0xc000001000077882 */ /* 0x000fe20000000000 */
[----:B------:R-:W-:Y:S01]  /*27e0*/  F2FP.BF16.F32.PACK_AB R103, R39, R54 ;  /* 0x000000362767723e */ /* 0x000fe200000010ff */
[----:B------:R-:W-:Y:S02]  /*27f0*/  UIADD3 UR11, UR10, 0x80, URZ ;  /* 0x000000800a0b7890 */ /* 0x000fe4000fffe03f */
[----:B------:R-:W-:Y:S02]  /*2800*/  UIADD3 UR14, UR10, 0x100, URZ ;  /* 0x000001000a0e7890 */ /* 0x000fe4000fffe03f */
[----:B------:R-:W-:Y:S01]  /*2810*/  UMOV UR6, UR10 ;  /* 0x0000000a00067c82 */ /* 0x000fe20008000000 */
[----:B------:R-:W-:Y:S01]  /*2820*/  UIADD3 UR15, UR10, 0x180, URZ ;  /* 0x000001800a0f7890 */ /* 0x000fe2000fffe03f */
[----:B------:R-:W-:Y:S01]  /*2830*/  HGMMA.64x16x16.F32.BF16 R88, R24, gdesc[UR4].tnspB, RZ, !UPT, gsb0 ;  /* 0x4020000418587df0 */ /* 0x000fe2000c0018ff */
[----:B------:R-:W-:Y:S01]  /*2840*/  UMOV UR6, UR11 ;  /* 0x0000000b00067c82 */ /* 0x000fe20008000000 */
[----:B------:R-:W-:Y:S01]  /*2850*/  UMOV UR7, 0xc0000010 ;  /* 0xc000001000077882 */ /* 0x000fe20000000000 */
[----:B------:R-:W-:-:S02]  /*2860*/  UIADD3 UR18, UR10, 0x200, URZ ;  /* 0x000002000a127890 */ /* 0x000fc4000fffe03f */
[----:B------:R-:W-:Y:S01]  /*2870*/  UIADD3 UR11, UR10, 0xa0, URZ ;  /* 0x000000a00a0b7890 */ /* 0x000fe2000fffe03f */
[----:B------:R-:W-:Y:S02]  /*2880*/  WARPGROUP.DEPBAR.LE gsb0, 0x0 ;  /* 0x00008000000079c5 */ /* 0x000fe40000010000 */
[----:B------:R-:W-:-:S06]  /*2890*/  WARPGROUP.ARRIVE ;  /* 0x00000000000079c5 */ /* 0x000fcc0000000000 */
[----:B------:R-:W-:Y:S01]  /*28a0*/  HGMMA.64x16x16.F32.BF16 R80, R24, gdesc[UR4].tnspB, RZ, !UPT, gsb0 ;  /* 0x4020000418507df0 */ /* 0x000fe2000c0018ff */
[----:B------:R-:W-:Y:S01]  /*28b0*/  UMOV UR6, UR14 ;  /* 0x0000000e00067c82 */ /* 0x000fe20008000000 */
[----:B------:R-:W-:Y:S01]  /*28c0*/  UMOV UR7, 0xc0000010 ;  /* 0xc000001000077882 */ /* 0x000fe20000000000 */
        /* <DEDUP_REMOVED lines=16> */
[----:B------:R-:W-:Y:S01]  /*29d0*/  UIADD3 UR6, UR10, 0x20, URZ ;  /* 0x000000200a067890 */ /* 0x000fe2000fffe03f */
[----:B------:R-:W-:Y:S01]  /*29e0*/  UMOV UR7, 0xc0000010 ;  /* 0xc000001000077882 */ /* 0x000fe20000000000 */
[----:B------:R-:W-:Y:S02]  /*29f0*/  WARPGROUP.DEPBAR.LE gsb0, 0x0 ;  /* 0x00008000000079c5 */ /* 0x000fe40000010000 */
[----:B------:R-:W-:-:S06]  /*2a00*/  WARPGROUP.ARRIVE ;  /* 0x00000000000079c5 */ /* 0x000fcc0000000000 */
[----:B------:R-:W-:Y:S01]  /*2a10*/  HGMMA.64x16x16.F32.BF16 R88, R28, gdesc[UR4].tnspB, R88, gsb0 ;  /* 0x402000041c587df0 */ /* 0x000fe20008001858 */
[----:B------:R-:W-:Y:S01]  /*2a20*/  UMOV UR6, UR11 ;  /* 0x0000000b00067c82 */ /* 0x000fe20008000000 */
[----:B------:R-:W-:Y:S01]  /*2a30*/  UMOV UR7, 0xc0000010 ;  /* 0xc000001000077882 */ /* 0x000fe20000000000 */
[----:B------:R-:W-:Y:S01]  /*2a40*/  UIADD3 UR11, UR10, 0xc0, URZ ;  /* 0x000000c00a0b7890 */ /* 0x000fe2000fffe03f */
        /* <DEDUP_REMOVED lines=46> */
[----:B------:R-:W-:Y:S02]  /*2d30*/  WARPGROUP.DEPBAR.LE gsb0, 0x0 ;  /* 0x00008000000079c5 */ /* 0x000fe40000010000 */
[----:B------:R-:W-:-:S06]  /*2d40*/  WARPGROUP.ARRIVE ;  /* 0x00000000000079c5 */ /* 0x000fcc0000000000 */
[----:B------:R-:W-:Y:S01]  /*2d50*/  HGMMA.64x16x16.F32.BF16 R56, R32, gdesc[UR4].tnspB, R56, gsb0 ;  /* 0x4020000420387df0 */ /* 0x000fe20008001838 */
[----:B------:R-:W-:Y:S01]  /*2d60*/  UIADD3 UR6, UR10, 0x60, URZ ;  /* 0x000000600a067890 */ /* 0x000fe2000fffe03f */
        /* <DEDUP_REMOVED lines=24> */
[----:B------:R-:W-:Y:S03]  /*2ef0*/  HGMMA.64x16x16.F32.BF16 R56, R100, gdesc[UR4].tnspB, R56, gsb0 ;  /* 0x4020000464387df0 */ /* 0x000fe60008001838 */
[----:B------:R-:W-:Y:S02]  /*2f00*/  WARPGROUP.DEPBAR.LE gsb0, 0x0 ;  /* 0x00008000000079c5 */ /* 0x000fe40000010000 */
[----:B------:R-:W-:Y:S05]  /*2f10*/  @!P0 BRA `(.L_x_23) ;  /* 0x0000000000048947 */ /* 0x000fea0003800000 */
[----:B------:R-:W-:Y:S01]  /*2f20*/  BPT.TRAP 0x1 ;  /* 0x000000040000795c */ /* 0x000fe20000300000 */
.L_x_23:
[----:B------:R-:W-:Y:S02]  /*2f30*/  UISETP.GT.U32.AND UP0, UPT, UR56, 0x1, UPT ;  /* 0x000000013800788c */ /* 0x000fe4000bf04070 */
[----:B------:R-:W-:-:S04]  /*2f40*/  UIADD3 UR25, UR25, 0x13a28, URZ ;  /* 0x00013a2819197890 */ /* 0x000fc8000fffe03f */
[----:B------:R-:W-:Y:S01]  /*2f50*/  PLOP3.LUT P1, PT, PT, PT, UP0, 0x80, 0x0 ;  /* 0x000000000000781c */ /* 0x000fe20003f2f008 */
[----:B------:R-:W-:-:S09]  /*2f60*/  UPRMT UR25, URZ, 0x654, UR25 ;  /* 0x000006543f197896 */ /* 0x000fd20008000019 */
[----:B------:R-:W-:Y:S03]  /*2f70*/  SYNCS.ARRIVE.TRANS64.RED.A1T0 RZ, [UR25], RZ ;  /* 0x000000ffffff79a7 */ /* 0x000fe60008100419 */
[----:B------:R-:W-:Y:S05]  /*2f80*/  @P1 BRA `(.L_x_24) ;  /* 0x0000000000041947 */ /* 0x000fea0003800000 */
[----:B------:R-:W-:Y:S01]  /*2f90*/  BPT.TRAP 0x1 ;  /* 0x000000040000795c */ /* 0x000fe20000300000 */
.L_x_24:
[----:B-1----:R-:W1:Y:S01]  /*2fa0*/  LDC R6, c[0x0][0x28c] ;  /* 0x0000a300ff067b82 */ /* 0x002e620000000800 */
[----:B------:R-:W-:-:S04]  /*2fb0*/  UIADD3 UR60, UR24, 0x1, URZ ;  /* 0x00000001183c7890 */ /* 0x000fc8000fffe03f */
[----:B------:R-:W-:-:S04]  /*2fc0*/  UISETP.NE.AND UP0, UPT, UR60, 0x5, UPT ;  /* 0x000000053c00788c */ /* 0x000fc8000bf05270 */
[----:B------:R-:W-:Y:S02]  /*2fd0*/  USEL UR6, URZ, 0x1, UP0 ;  /* 0x000000013f067887 */ /* 0x000fe40008000000 */
[----:B------:R-:W-:-:S04]  /*2fe0*/  USEL UR60, UR60, URZ, UP0 ;  /* 0x0000003f3c3c7287 */ /* 0x000fc80008000000 */
[----:B------:R-:W-:Y:S02]  /*2ff0*/  LOP3.LUT R96, R96, UR6, RZ, 0x3c, !PT ;  /* 0x0000000660607c12 */ /* 0x000fe4000f8e3cff */
[----:B-1----:R-:W-:-:S13]  /*3000*/  ISETP.GE.AND P2, PT, R6, 0x41, PT ;  /* 0x000000410600780c */ /* 0x002fda0003f46270 */
[----:B------:R-:W-:Y:S05]  /*3010*/  @!P2 BRA `(.L_x_25) ;  /* 0x0000001c00f0a947 */ /* 0x000fea0003800000 */
[----:B------:R-:W-:Y:S01]  /*3020*/  VIADD R6, R6, 0x3f ;  /* 0x0000003f06067836 */ /* 0x000fe20000000000 */
[----:B------:R-:W-:Y:S01]  /*3030*/  ULDC UR25, c[0x0][0x604] ;  /* 0x0001810000197ab9 */ /* 0x000fe20000000800 */
[----:B------:R-:W-:-:S03]  /*3040*/  IMAD.MOV.U32 R9, RZ, RZ, R5 ;  /* 0x000000ffff097224 */ /* 0x000fc600078e0005 */
[----:B------:R-:W-:-:S04]  /*3050*/  SHF.R.S32.HI R7, RZ, 0x1f, R6 ;  /* 0x0000001fff077819 */ /* 0x000fc80000011406 */
[----:B------:R-:W-:Y:S02]  /*3060*/  LEA.HI R6, R7, R6, RZ, 0x6 ;  /* 0x0000000607067211 */ /* 0x000fe400078f30ff */
[----:B------:R-:W-:Y:S02]  /*3070*/  MOV R7, R4 ;  /* 0x0000000400077202 */ /* 0x000fe40000000f00 */
[----:B------:R-:W-:-:S07]  /*3080*/  SHF.R.S32.HI R6, RZ, 0x6, R6 ;  /* 0x00000006ff067819 */ /* 0x000fce0000011406 */
.L_x_36:
[----:B------:R-:W-:Y:S05]  /*3090*/  @!P0 BRA `(.L_x_26) ;  /* 0x0000000000048947 */ /* 0x000fea0003800000 */
[----:B------:R-:W-:Y:S01]  /*30a0*/  BPT.TRAP 0x1 ;  /* 0x000000040000795c */ /* 0x000fe20000300000 */
.L_x_26:
[----:B------:R-:W-:Y:S01]  /*30b0*/  ULEA UR6, UR60, UR46, 0x3 ;  /* 0x0000002e3c067291 */ /* 0x000fe2000f8e183f */
[----:B------:R-:W-:-:S08]  /*30c0*/  SHF.L.U32 R4, R96, 0x1f, RZ ;  /* 0x0000001f60047819 */ /* 0x000fd000000006ff */
[----:B------:R-:W1:Y:S02]  /*30d0*/  SYNCS.PHASECHK.TRANS64.TRYWAIT P2, [UR6+0x13a00], R4 ;  /* 0x013a0004ff0075a7 */ /* 0x000e640008040146 */
[----:B-1----:R-:W-:Y:S05]  /*30e0*/  @!P2 BRA `(.L_x_27) ;  /* 0x000000580038a947 */ /* 0x002fea0003800000 */
.L_x_120:
[----:B------:R-:W-:Y:S01]  /*30f0*/  UIMAD UR22, UR60, 0x280, UR38 ;  /* 0x000002803c1678a4 */ /* 0x000fe2000f8e0226 */
[----:B------:R-:W-:Y:S01]  /*3100*/  WARPGROUP.ARRIVE ;  /* 0x00000000000079c5 */ /* 0x000fe20000000000 */
[----:B------:R-:W-:Y:S01]  /*3110*/  UMOV UR23, 0xc0000010 ;  /* 0xc000001000177882 */ /* 0x000fe20000000000 */
[----:B------:R-:W-:Y:S01]  /*3120*/  UMOV UR7, 0xc0000010 ;  /* 0xc000001000077882 */ /* 0x000fe20000000000 */
[----:B------:R-:W-:Y:S02]  /*3130*/  UIADD3 UR6, UR22, 0x80, URZ ;  /* 0x0000008016067890 */ /* 0x000fe4000fffe03f */
[----:B------:R-:W-:Y:S01]  /*3140*/  UIADD3 UR10, UR22, 0x100, URZ ;  /* 0x00000100160a7890 */ /* 0x000fe2000fffe03f */
[----:B------:R-:W-:Y:S02]  /*3150*/  UMOV UR11, 0xc0000010 ;  /* 0xc0000010000b7882 */ /* 0x000fe40000000000 */
[----:B------:R-:W-:Y:S01]  /*3160*/  HGMMA.64x64x16.F32.BF16 R24, gdesc[UR20], RZ, !UPT, gsb0 ;  /* 0x00e00000141879f0 */ /* 0x000fe2000c0018ff */
[----:B------:R-:W-:Y:S01]  /*3170*/  UIADD3 UR14, UR22, 0x180, URZ ;  /* 0x00000180160e7890 */ /* 0x000fe2000fffe03f */
[----:B------:R-:W-:Y:S01]  /*3180*/  UMOV UR15, 0xc0000010 ;  /* 0xc0000010000f7882 */ /* 0x000fe20000000000 */
[----:B------:R-:W-:Y:S01]  /*3190*/  UIADD3 UR18, UR22, 0x200, URZ ;  /* 0x0000020016127890 */ /* 0x000fe2000fffe03f */
[----:B------:R-:W-:Y:S01]  /*31a0*/  UMOV UR19, 0xc0000010 ;  /* 0xc000001000137882 */ /* 0x000fe20000000000 */
[----:B------:R-:W-:-:S02]  /*31b0*/  WARPGROUP.DEPBAR.LE gsb0, 0x0 ;  /* 0x00008000000079c5 */ /* 0x000fc40000010000 */
[----:B------:R-:W-:-:S06]  /*31c0*/  WARPGROUP.ARRIVE ;  /* 0x00000000000079c5 */ /* 0x000fcc0000000000 */
[----:B------:R-:W-:Y:S03]  /*31d0*/  HGMMA.64x64x16.F32.BF16 R24, gdesc[UR4], R24, gsb0 ;  /* 0x00e00000041879f0 */ /* 0x000fe60008001818 */
[----:B------:R-:W-:Y:S02]  /*31e0*/  WARPGROUP.DEPBAR.LE gsb0, 0x0 ;  /* 0x00008000000079c5 */ /* 0x000fe40000010000 */
[----:B------:R-:W-:-:S06]  /*31f0*/  WARPGROUP.ARRIVE ;  /* 0x00000000000079c5 */ /* 0x000fcc0000000000 */
[----:B------:R-:W-:Y:S01]  /*3200*/  HGMMA.64x64x16.F32.BF16 R24, gdesc[UR8], R24, gsb0 ;  /* 0x00e00000081879f0 */ /* 0x000fe20008001818 */
[----:B------:R-:W-:-:S04]  /*3210*/  UIADD3 UR10, UR60, 0x1, URZ ;  /* 0x000000013c0a7890 */ /* 0x000fc8000fffe03f */
[----:B------:R-:W-:-:S04]  /*3220*/  UISETP.NE.AND UP0, UPT, UR10, 0x5, UPT ;  /* 0x000000050a00788c */ /* 0x000fc8000bf05270 */
[----:B------:R-:W-:Y:S02]  /*3230*/  USEL UR6, URZ, 0x1, UP0 ;  /* 0x000000013f067887 */ /* 0x000fe40008000000 */
[----:B------:R-:W-:-:S04]  /*3240*/  USEL UR10, UR10, URZ, UP0 ;  /* 0x0000003f0a0a7287 */ /* 0x000fc80008000000 */
[----:B------:R-:W-:Y:S01]  /*3250*/  LOP3.LUT R96, R96, UR6, RZ, 0x3c, !PT ;  /* 0x0000000660607c12 */ /* 0x000fe2000f8e3cff */
[----:B------:R-:W-:Y:S02]  /*3260*/  WARPGROUP.DEPBAR.LE gsb0, 0x0 ;  /* 0x00008000000079c5 */ /* 0x000fe40000010000 */
[----:B------:R-:W-:-:S06]  /*3270*/  WARPGROUP.ARRIVE ;  /* 0x00000000000079c5 */ /* 0x000fcc0000000000 */
[----:B------:R-:W-:Y:S03]  /*3280*/  HGMMA.64x64x16.F32.BF16 R24, gdesc[UR12], R24, gsb0 ;  /* 0x00e000000c1879f0 */ /* 0x000fe60008001818 */
[----:B------:R-:W-:Y:S02]  /*3290*/  WARPGROUP.DEPBAR.LE gsb0, 0x0 ;  /* 0x00008000000079c5 */ /* 0x000fe40000010000 */
[----:B------:R-:W-:-:S06]  /*32a0*/  WARPGROUP.ARRIVE ;  /* 0x00000000000079c5 */ /* 0x000fcc0000000000 */
[----:B------:R-:W-:Y:S03]  /*32b0*/  HGMMA.64x64x16.F32.BF16 R24, gdesc[UR16], R24, gsb0 ;  /* 0x00e00000101879f0 */ /* 0x000fe60008001818 */
[----:B------:R-:W-:Y:S02]  /*32c0*/  WARPGROUP.DEPBAR.LE gsb0, 0x0 ;  /* 0x00008000000079c5 */ /* 0x000fe40000010000 */
[----:B------:R-:W-:Y:S05]  /*32d0*/  @!P0 BRA `(.L_x_28) ;  /* 0x0000000000048947 */ /* 0x000fea0003800000 */
[----:B------:R-:W-:Y:S01]  /*32e0*/  BPT.TRAP 0x1 ;  /* 0x000000040000795c */ /* 0x000fe20000300000 */
.L_x_28:
[----:B-1----:R-:W-:Y:S01]  /*32f0*/  FMNMX R4, R24, R7, !PT ;  /* 0x0000000718047209 */ /* 0x002fe20007800000 */
[----:B------:R-:W-:-:S03]  /*3300*/  ULEA UR6, UR10, UR46, 0x3 ;  /* 0x0000002e0a067291 */ /* 0x000fc6000f8e183f */
        /* <DEDUP_REMOVED lines=30> */
[----:B------:R-:W-:Y:S01]  /*34f0*/  FMNMX R12, R42, R5, !PT ;  /* 0x000000052a0c7209 */ /* 0x000fe20007800000 */
[----:B------:R-:W-:Y:S02]  /*3500*/  FADD R10, -R10, R7 ;  /* 0x000000070a0a7221 */ /* 0x000fe40000000100 */
        /* <DEDUP_REMOVED lines=18> */
[----:B------:R-:W-:Y:S01]  /*3630*/  @!P5 FMUL R24, R24, 0.5 ;  /* 0x3f0000001818d820 */ /* 0x000fe20000400000 */
[----:B------:R-:W-:Y:S01]  /*3640*/  FSETP.GEU.AND P6, PT, R32, -126, PT ;  /* 0xc2fc00002000780b */ /* 0x000fe20003fce000 */
[----:B------:R-:W-:Y:S01]  /*3650*/  @!P3 FMUL R25, R25, 0.5 ;  /* 0x3f0000001919b820 */ /* 0x000fe20000400000 */
[----:B------:R-:W-:Y:S01]  /*3660*/  FMNMX R5, R51, R12, !PT ;  /* 0x0000000c33057209 */ /* 0x000fe20007800000 */
[--C-:B------:R-:W-:Y:S01]  /*3670*/  FFMA R44, R44, UR25, -R8.reuse ;  /* 0x000000192c2c7c23 */ /* 0x100fe20008000808 */
[--C-:B------:R-:W-:Y:S01]  /*3680*/  FFMA R45, R45, UR25, -R8.reuse ;  /* 0x000000192d2d7c23 */ /* 0x100fe20008000808 */
[----:B------:R-:W1:Y:S01]  /*3690*/  MUFU.EX2 R24, R24 ;  /* 0x0000001800187308 */ /* 0x000e620000000800 */
[----:B------:R-:W-:Y:S01]  /*36a0*/  FMNMX R12, R54, R5, !PT ;  /* 0x00000005360c7209 */ /* 0x000fe20007800000 */
[----:B------:R-:W-:Y:S01]  /*36b0*/  @!P2 FMUL R28, R28, 0.5 ;  /* 0x3f0000001c1ca820 */ /* 0x000fe20000400000 */
[--C-:B------:R-:W-:Y:S01]  /*36c0*/  FFMA R49, R49, UR25, -R8.reuse ;  /* 0x0000001931317c23 */ /* 0x100fe20008000808 */
[----:B------:R-:W-:Y:S01]  /*36d0*/  @!P4 FMUL R29, R29, 0.5 ;  /* 0x3f0000001d1dc820 */ /* 0x000fe20000400000 */
[----:B------:R-:W-:Y:S01]  /*36e0*/  FMNMX R12, R55, R12, !PT ;  /* 0x0000000c370c7209 */ /* 0x000fe20007800000 */
[--C-:B------:R-:W-:Y:S01]  /*36f0*/  FFMA R48, R48, UR25, -R8.reuse ;  /* 0x0000001930307c23 */ /* 0x100fe20008000808 */
[--C-:B------:R-:W-:Y:S01]  /*3700*/  FFMA R52, R52, UR25, -R8.reuse ;  /* 0x0000001934347c23 */ /* 0x100fe20008000808 */
[----:B------:R-:W2:Y:S01]  /*3710*/  MUFU.EX2 R25, R25 ;  /* 0x0000001900197308 */ /* 0x000ea20000000800 */
[----:B------:R-:W-:Y:S01]  /*3720*/  @!P6 FMUL R32, R32, 0.5 ;  /* 0x3f0000002020e820 */ /* 0x000fe20000400000 */
[----:B------:R-:W3:Y:S01]  /*3730*/  SHFL.BFLY PT, R5, R12, 0x1, 0x1f ;  /* 0x0c201f000c057f89 */ /* 0x000ee200000e0000 */
[----:B------:R-:W-:Y:S01]  /*3740*/  FFMA R53, R53, UR25, -R8 ;  /* 0x0000001935357c23 */ /* 0x000fe20008000808 */
[----:B------:R-:W-:-:S04]  /*3750*/  FMUL R10, R10, UR25 ;  /* 0x000000190a0a7c20 */ /* 0x000fc80008400000 */
[----:B------:R-:W4:Y:S01]  /*3760*/  MUFU.EX2 R28, R28 ;  /* 0x0000001c001c7308 */ /* 0x000f220000000800 */
[----:B-1----:R-:W-:Y:S01]  /*3770*/  @!P5 FMUL R24, R24, R24 ;  /* 0x000000181818d220 */ /* 0x002fe20000400000 */
[----:B------:R-:W-:-:S06]  /*3780*/  FSETP.GEU.AND P5, PT, R33, -126, PT ;  /* 0xc2fc00002100780b */ /* 0x000fcc0003fae000 */
[----:B------:R-:W1:Y:S01]  /*3790*/  MUFU.EX2 R29, R29 ;  /* 0x0000001d001d7308 */ /* 0x000e620000000800 */
[----:B--2---:R-:W-:Y:S01]  /*37a0*/  @!P3 FMUL R25, R25, R25 ;  /* 0x000000191919b220 */ /* 0x004fe20000400000 */
[----:B------:R-:W-:-:S05]  /*37b0*/  FSETP.GEU.AND P3, PT, R36, -126, PT ;  /* 0xc2fc00002400780b */ /* 0x000fca0003f6e000 */
[----:B------:R-:W-:Y:S01]  /*37c0*/  @!P5 FMUL R33, R33, 0.5 ;  /* 0x3f0000002121d820 */ /* 0x000fe20000400000 */
[----:B------:R-:W2:Y:S01]  /*37d0*/  MUFU.EX2 R32, R32 ;  /* 0x0000002000207308 */ /* 0x000ea20000000800 */
[----:B----4-:R-:W-:Y:S01]  /*37e0*/  @!P2 FMUL R28, R28, R28 ;  /* 0x0000001c1c1ca220 */ /* 0x010fe20000400000 */
[----:B------:R-:W-:Y:S02]  /*37f0*/  FSETP.GEU.AND P2, PT, R37, -126, PT ;  /* 0xc2fc00002500780b */ /* 0x000fe40003f4e000 */
[----:B---3--:R-:W-:-:S03]  /*3800*/  FMNMX R5, R12, R5, !PT ;  /* 0x000000050c057209 */ /* 0x008fc60007800000 */
[----:B------:R-:W-:Y:S01]  /*3810*/  @!P3 FMUL R36, R36, 0.5 ;  /* 0x3f0000002424b820 */ /* 0x000fe20000400000 */
[----:B------:R-:W3:Y:S01]  /*3820*/  MUFU.EX2 R33, R33 ;  /* 0x0000002100217308 */ /* 0x000ee20000000800 */
[----:B-1----:R-:W-:Y:S01]  /*3830*/  @!P4 FMUL R29, R29, R29 ;  /* 0x0000001d1d1dc220 */ /* 0x002fe20000400000 */
[----:B------:R-:W-:Y:S01]  /*3840*/  FSETP.GEU.AND P4, PT, R40, -126, PT ;  /* 0xc2fc00002800780b */ /* 0x000fe20003f8e000 */
[----:B------:R-:W1:Y:S04]  /*3850*/  SHFL.BFLY PT, R14, R5, 0x2, 0x1f ;  /* 0x0c401f00050e7f89 */ /* 0x000e6800000e0000 */
[----:B------:R-:W-:Y:S01]  /*3860*/  @!P2 FMUL R37, R37, 0.5 ;  /* 0x3f0000002525a820 */ /* 0x000fe20000400000 */
[----:B------:R-:W4:Y:S01]  /*3870*/  MUFU.EX2 R36, R36 ;  /* 0x0000002400247308 */ /* 0x000f220000000800 */
[----:B--2---:R-:W-:Y:S01]  /*3880*/  @!P6 FMUL R32, R32, R32 ;  /* 0x000000202020e220 */ /* 0x004fe20000400000 */
[----:B------:R-:W-:-:S05]  /*3890*/  FSETP.GEU.AND P6, PT, R41, -126, PT ;  /* 0xc2fc00002900780b */ /* 0x000fca0003fce000 */
[----:B------:R-:W-:Y:S01]  /*38a0*/  @!P4 FMUL R40, R40, 0.5 ;  /* 0x3f0000002828c820 */ /* 0x000fe20000400000 */
[----:B------:R-:W2:Y:S01]  /*38b0*/  MUFU.EX2 R37, R37 ;  /* 0x0000002500257308 */ /* 0x000ea20000000800 */
[----:B---3--:R-:W-:Y:S01]  /*38c0*/  @!P5 FMUL R33, R33, R33 ;  /* 0x000000212121d220 */ /* 0x008fe20000400000 */
[----:B------:R-:W-:-:S05]  /*38d0*/  FSETP.GEU.AND P5, PT, R44, -126, PT ;  /* 0xc2fc00002c00780b */ /* 0x000fca0003fae000 */
[----:B------:R-:W-:Y:S01]  /*38e0*/  @!P6 FMUL R41, R41, 0.5 ;  /* 0x3f0000002929e820 */ /* 0x000fe20000400000 */
[----:B------:R-:W3:Y:S01]  /*38f0*/  MUFU.EX2 R11, R40 ;  /* 0x00000028000b7308 */ /* 0x000ee20000000800 */
[----:B----4-:R-:W-:Y:S01]  /*3900*/  @!P3 FMUL R36, R36, R36 ;  /* 0x000000242424b220 */ /* 0x010fe20000400000 */
[----:B------:R-:W-:Y:S02]  /*3910*/  FSETP.GEU.AND P3, PT, R45, -126, PT ;  /* 0xc2fc00002d00780b */ /* 0x000fe40003f6e000 */
[----:B-1----:R-:W-:-:S03]  /*3920*/  FMNMX R5, R5, R14, !PT ;  /* 0x0000000e05057209 */ /* 0x002fc60007800000 */
[----:B------:R-:W-:Y:S01]  /*3930*/  @!P5 FMUL R44, R44, 0.5 ;  /* 0x3f0000002c2cd820 */ /* 0x000fe20000400000 */
[----:B------:R-:W1:Y:S01]  /*3940*/  MUFU.EX2 R12, R41 ;  /* 0x00000029000c7308 */ /* 0x000e620000000800 */
        /* <DEDUP_REMOVED lines=8> */
[----:B-1----:R-:W-:Y:S01]  /*39d0*/  @!P6 FMUL R12, R12, R12 ;  /* 0x0000000c0c0ce220 */ /* 0x002fe20000400000 */
[----:B------:R-:W-:-:S03]  /*39e0*/  FSETP.NEU.AND P6, PT, R5, -INF , PT ;  /* 0xff8000000500780b */ /* 0x000fc60003fcd000 */
[----:B------:R-:W-:Y:S01]  /*39f0*/  FADD R7, R25, R12 ;  /* 0x0000000c19077221 */ /* 0x000fe20000000000 */
[----:B------:R-:W-:Y:S01]  /*3a00*/  FSEL R40, R5, RZ, P6 ;  /* 0x000000ff05287208 */ /* 0x000fe20003000000 */
[----:B------:R-:W-:Y:S01]  /*3a10*/  @!P4 FMUL R49, R49, 0.5 ;  /* 0x3f0000003131c820 */ /* 0x000fe20000400000 */
[----:B------:R-:W1:Y:S01]  /*3a20*/  MUFU.EX2 R15, R48 ;  /* 0x00000030000f7308 */ /* 0x000e620000000800 */
[----:B--2---:R-:W-:Y:S01]  /*3a30*/  @!P5 FMUL R13, R13, R13 ;  /* 0x0000000d0d0dd220 */ /* 0x004fe20000400000 */
[----:B------:R-:W-:Y:S01]  /*3a40*/  FSETP.GEU.AND P6, PT, R52, -126, PT ;  /* 0xc2fc00003400780b */ /* 0x000fe20003fce000 */
[C---:B------:R-:W-:Y:S01]  /*3a50*/  FMUL R41, R40.reuse, UR25 ;  /* 0x0000001928297c20 */ /* 0x040fe20008400000 */
[----:B------:R-:W-:Y:S01]  /*3a60*/  FSETP.GEU.AND P5, PT, R53, -126, PT ;  /* 0xc2fc00003500780b */ /* 0x000fe20003fae000 */
[----:B------:R-:W-:Y:S01]  /*3a70*/  FADD R40, -R40, R9 ;  /* 0x0000000928287221 */ /* 0x000fe20000000100 */
[----:B------:R-:W-:Y:S01]  /*3a80*/  FADD R9, R24, R11 ;  /* 0x0000000b18097221 */ /* 0x000fe20000000000 */
[--C-:B------:R-:W-:Y:S01]  /*3a90*/  FFMA R26, R26, UR25, -R41.reuse ;  /* 0x000000191a1a7c23 */ /* 0x100fe20008000829 */
[----:B------:R-:W2:Y:S01]  /*3aa0*/  MUFU.EX2 R8, R49 ;  /* 0x0000003100087308 */ /* 0x000ea20000000800 */
[----:B---3--:R-:W-:Y:S01]  /*3ab0*/  @!P3 FMUL R14, R14, R14 ;  /* 0x0000000e0e0eb220 */ /* 0x008fe20000400000 */
[--C-:B------:R-:W-:Y:S01]  /*3ac0*/  FFMA R30, R30, UR25, -R41.reuse ;  /* 0x000000191e1e7c23 */ /* 0x100fe20008000829 */
[--C-:B------:R-:W-:Y:S01]  /*3ad0*/  FFMA R27, R27, UR25, -R41.reuse ;  /* 0x000000191b1b7c23 */ /* 0x100fe20008000829 */
[----:B------:R-:W-:Y:S01]  /*3ae0*/  FSETP.GEU.AND P3, PT, R26, -126, PT ;  /* 0xc2fc00001a00780b */ /* 0x000fe20003f6e000 */
[--C-:B------:R-:W-:Y:S01]  /*3af0*/  FFMA R31, R31, UR25, -R41.reuse ;  /* 0x000000191f1f7c23 */ /* 0x100fe20008000829 */
[--C-:B------:R-:W-:Y:S01]  /*3b00*/  FFMA R34, R34, UR25, -R41.reuse ;  /* 0x0000001922227c23 */ /* 0x100fe20008000829 */
[----:B------:R-:W-:Y:S01]  /*3b10*/  @!P6 FMUL R52, R52, 0.5 ;  /* 0x3f0000003434e820 */ /* 0x000fe20000400000 */
[--C-:B------:R-:W-:Y:S01]  /*3b20*/  FFMA R35, R35, UR25, -R41.reuse ;  /* 0x0000001923237c23 */ /* 0x100fe20008000829 */
[----:B------:R-:W-:Y:S01]  /*3b30*/  @!P5 FMUL R53, R53, 0.5 ;  /* 0x3f0000003535d820 */ /* 0x000fe20000400000 */
[----:B-1----:R-:W-:Y:S01]  /*3b40*/  @!P2 FMUL R15, R15, R15 ;  /* 0x0000000f0f0fa220 */ /* 0x002fe20000400000 */
[----:B------:R-:W-:Y:S01]  /*3b50*/  FSETP.GEU.AND P2, PT, R27, -126, PT ;  /* 0xc2fc00001b00780b */ /* 0x000fe20003f4e000 */
[----:B------:R-:W1:Y:S01]  /*3b60*/  MUFU.EX2 R21, R52 ;  /* 0x0000003400157308 */ /* 0x000e620000000800 */
[--C-:B------:R-:W-:Y:S01]  /*3b70*/  FFMA R54, R54, UR25, -R41.reuse ;  /* 0x0000001936367c23 */ /* 0x100fe20008000829 */
[----:B------:R-:W-:Y:S01]  /*3b80*/  FFMA R55, R55, UR25, -R41 ;  /* 0x0000001937377c23 */ /* 0x000fe20008000829 */
[----:B------:R-:W-:Y:S01]  /*3b90*/  FMUL R100, R40, UR25 ;  /* 0x0000001928647c20 */ /* 0x000fe20008400000 */
[----:B------:R-:W-:Y:S01]  /*3ba0*/  F2FP.BF16.F32.PACK_AB R24, R25, R24 ;  /* 0x000000181918723e */ /* 0x000fe200000010ff */
[----:B------:R-:W-:Y:S01]  /*3bb0*/  @!P3 FMUL R26, R26, 0.5 ;  /* 0x3f0000001a1ab820 */ /* 0x000fe20000400000 */
[----:B--2---:R-:W-:Y:S01]  /*3bc0*/  @!P4 FMUL R8, R8, R8 ;  /* 0x000000080808c220 */ /* 0x004fe20000400000 */
[----:B------:R-:W-:Y:S01]  /*3bd0*/  FSETP.GEU.AND P4, PT, R30, -126, PT ;  /* 0xc2fc00001e00780b */ /* 0x000fe20003f8e000 */
[----:B------:R-:W2:Y:S04]  /*3be0*/  MUFU.EX2 R20, R53 ;  /* 0x0000003500147308 */ /* 0x000ea80000000800 */
[----:B------:R-:W-:-:S04]  /*3bf0*/  @!P2 FMUL R27, R27, 0.5 ;  /* 0x3f0000001b1ba820 */ /* 0x000fc80000400000 */
[----:B------:R3:W4:Y:S01]  /*3c00*/  MUFU.EX2 R44, R26 ;  /* 0x0000001a002c7308 */ /* 0x0007220000000800 */
[----:B-1----:R-:W-:Y:S01]  /*3c10*/  @!P6 FMUL R21, R21, R21 ;  /* 0x000000151515e220 */ /* 0x002fe20000400000 */
[----:B------:R-:W-:Y:S02]  /*3c20*/  FSETP.GEU.AND P6, PT, R31, -126, PT ;  /* 0xc2fc00001f00780b */ /* 0x000fe40003fce000 */
[----:B------:R-:W-:-:S04]  /*3c30*/  @!P4 FMUL R30, R30, 0.5 ;  /* 0x3f0000001e1ec820 */ /* 0x000fc80000400000 */
[----:B------:R1:W5:Y:S01]  /*3c40*/  MUFU.EX2 R48, R30 ;  /* 0x0000001e00307308 */ /* 0x0003620000000800 */
[----:B--2---:R-:W-:Y:S01]  /*3c50*/  @!P5 FMUL R20, R20, R20 ;  /* 0x000000141414d220 */ /* 0x004fe20000400000 */
[----:B------:R-:W-:Y:S01]  /*3c60*/  FSETP.GEU.AND P5, PT, R34, -126, PT ;  /* 0xc2fc00002200780b */ /* 0x000fe20003fae000 */
[----:B---3--:R-:W-:-:S04]  /*3c70*/  FFMA R26, R38, UR25, -R41 ;  /* 0x00000019261a7c23 */ /* 0x008fc80008000829 */
[----:B------:R-:W-:Y:S01]  /*3c80*/  @!P6 FMUL R31, R31, 0.5 ;  /* 0x3f0000001f1fe820 */ /* 0x000fe20000400000 */
[----:B------:R2:W3:Y:S01]  /*3c90*/  MUFU.EX2 R45, R27 ;  /* 0x0000001b002d7308 */ /* 0x0004e20000000800 */
[----:B----4-:R-:W-:Y:S01]  /*3ca0*/  @!P3 FMUL R44, R44, R44 ;  /* 0x0000002c2c2cb220 */ /* 0x010fe20000400000 */
[----:B------:R-:W-:Y:S01]  /*3cb0*/  FSETP.GEU.AND P3, PT, R35, -126, PT ;  /* 0xc2fc00002300780b */ /* 0x000fe20003f6e000 */
[----:B-1----:R-:W-:-:S04]  /*3cc0*/  FFMA R30, R42, UR25, -R41 ;  /* 0x000000192a1e7c23 */ /* 0x002fc80008000829 */
[----:B------:R-:W-:Y:S01]  /*3cd0*/  @!P5 FMUL R34, R34, 0.5 ;  /* 0x3f0000002222d820 */ /* 0x000fe20000400000 */
[----:B------:R1:W4:Y:S01]  /*3ce0*/  MUFU.EX2 R49, R31 ;  /* 0x0000001f00317308 */ /* 0x0003220000000800 */
[----:B--2---:R-:W-:Y:S01]  /*3cf0*/  FFMA R27, R39, UR25, -R41 ;  /* 0x00000019271b7c23 */ /* 0x004fe20008000829 */
[----:B-----5:R-:W-:-:S04]  /*3d00*/  @!P4 FMUL R48, R48, R48 ;  /* 0x000000303030c220 */ /* 0x020fc80000400000 */
[----:B------:R-:W-:Y:S01]  /*3d10*/  FSETP.GEU.AND P4, PT, R27, -126, PT ;  /* 0xc2fc00001b00780b */ /* 0x000fe20003f8e000 */
[----:B------:R-:W-:Y:S01]  /*3d20*/  @!P3 FMUL R35, R35, 0.5 ;  /* 0x3f0000002323b820 */ /* 0x000fe20000400000 */
[----:B------:R2:W5:Y:S01]  /*3d30*/  MUFU.EX2 R38, R34 ;  /* 0x0000002200267308 */ /* 0x0005620000000800 */
[----:B---3--:R-:W-:Y:S01]  /*3d40*/  @!P2 FMUL R45, R45, R45 ;  /* 0x0000002d2d2da220 */ /* 0x008fe20000400000 */
[----:B------:R-:W-:Y:S01]  /*3d50*/  FSETP.GEU.AND P2, PT, R26, -126, PT ;  /* 0xc2fc00001a00780b */ /* 0x000fe20003f4e000 */
[----:B-1----:R-:W-:-:S03]  /*3d60*/  FFMA R31, R43, UR25, -R41 ;  /* 0x000000192b1f7c23 */ /* 0x002fc60008000829 */
[----:B------:R-:W-:Y:S02]  /*3d70*/  F2FP.BF16.F32.PACK_AB R25, R45, R44 ;  /* 0x0000002c2d19723e */ /* 0x000fe400000010ff */
[----:B------:R-:W1:Y:S01]  /*3d80*/  MUFU.EX2 R39, R35 ;  /* 0x0000002300277308 */ /* 0x000e620000000800 */
[----:B--2---:R-:W-:Y:S01]  /*3d90*/  FFMA R34, R46, UR25, -R41 ;  /* 0x000000192e227c23 */ /* 0x004fe20008000829 */
[----:B----4-:R-:W-:Y:S01]  /*3da0*/  @!P6 FMUL R49, R49, R49 ;  /* 0x000000313131e220 */ /* 0x010fe20000400000 */
[----:B------:R-:W-:Y:S01]  /*3db0*/  @!P4 FMUL R27, R27, 0.5 ;  /* 0x3f0000001b1bc820 */ /* 0x000fe20000400000 */
[----:B------:R-:W-:-:S03]  /*3dc0*/  FSETP.GEU.AND P6, PT, R30, -126, PT ;  /* 0xc2fc00001e00780b */ /* 0x000fc60003fce000 */
[----:B------:R-:W-:Y:S01]  /*3dd0*/  @!P2 FMUL R26, R26, 0.5 ;  /* 0x3f0000001a1aa820 */ /* 0x000fe20000400000 */
[----:B------:R2:W3:Y:S01]  /*3de0*/  MUFU.EX2 R43, R27 ;  /* 0x0000001b002b7308 */ /* 0x0004e20000000800 */
[----:B-----5:R-:W-:Y:S01]  /*3df0*/  @!P5 FMUL R38, R38, R38 ;  /* 0x000000262626d220 */ /* 0x020fe20000400000 */
[----:B------:R-:W-:-:S06]  /*3e00*/  FSETP.GEU.AND P5, PT, R31, -126, PT ;  /* 0xc2fc00001f00780b */ /* 0x000fcc0003fae000 */
[----:B------:R4:W5:Y:S01]  /*3e10*/  MUFU.EX2 R42, R26 ;  /* 0x0000001a002a7308 */ /* 0x0009620000000800 */
[----:B-1----:R-:W-:Y:S01]  /*3e20*/  @!P3 FMUL R39, R39, R39 ;  /* 0x000000272727b220 */ /* 0x002fe20000400000 */
[----:B------:R-:W-:Y:S01]  /*3e30*/  FSETP.GEU.AND P3, PT, R34, -126, PT ;  /* 0xc2fc00002200780b */ /* 0x000fe20003f6e000 */
[----:B--2---:R-:W-:Y:S01]  /*3e40*/  FFMA R27, R50, UR25, -R41 ;  /* 0x00000019321b7c23 */ /* 0x004fe20008000829 */
[----:B------:R-:W-:-:S03]  /*3e50*/  @!P6 FMUL R30, R30, 0.5 ;  /* 0x3f0000001e1ee820 */ /* 0x000fc60000400000 */
[----:B------:R-:W-:Y:S01]  /*3e60*/  @!P5 FMUL R31, R31, 0.5 ;  /* 0x3f0000001f1fd820 */ /* 0x000fe20000400000 */
[----:B------:R1:W2:Y:S01]  /*3e70*/  MUFU.EX2 R53, R30 ;  /* 0x0000001e00357308 */ /* 0x0002a20000000800 */
[----:B----4-:R-:W-:Y:S01]  /*3e80*/  FFMA R26, R47, UR25, -R41 ;  /* 0x000000192f1a7c23 */ /* 0x010fe20008000829 */
[----:B---3--:R-:W-:Y:S01]  /*3e90*/  @!P4 FMUL R43, R43, R43 ;  /* 0x0000002b2b2bc220 */ /* 0x008fe20000400000 */
[----:B------:R-:W-:-:S04]  /*3ea0*/  FSETP.GEU.AND P4, PT, R27, -126, PT ;  /* 0xc2fc00001b00780b */ /* 0x000fc80003f8e000 */
[----:B------:R-:W-:Y:S01]  /*3eb0*/  @!P3 FMUL R34, R34, 0.5 ;  /* 0x3f0000002222b820 */ /* 0x000fe20000400000 */
[----:B------:R3:W4:Y:S01]  /*3ec0*/  MUFU.EX2 R46, R31 ;  /* 0x0000001f002e7308 */ /* 0x0007220000000800 */
[----:B-----5:R-:W-:Y:S01]  /*3ed0*/  @!P2 FMUL R42, R42, R42 ;  /* 0x0000002a2a2aa220 */ /* 0x020fe20000400000 */
[----:B------:R-:W-:Y:S01]  /*3ee0*/  FSETP.GEU.AND P2, PT, R26, -126, PT ;  /* 0xc2fc00001a00780b */ /* 0x000fe20003f4e000 */
[----:B-1----:R-:W-:-:S05]  /*3ef0*/  FFMA R30, R51, UR25, -R41 ;  /* 0x00000019331e7c23 */ /* 0x002fca0008000829 */
[----:B------:R1:W5:Y:S01]  /*3f00*/  MUFU.EX2 R47, R34 ;  /* 0x00000022002f7308 */ /* 0x0003620000000800 */
[----:B------:R-:W-:Y:S01]  /*3f10*/  @!P4 FMUL R27, R27, 0.5 ;  /* 0x3f0000001b1bc820 */ /* 0x000fe20000400000 */
[----:B--2---:R-:W-:Y:S01]  /*3f20*/  @!P6 FMUL R53, R53, R53 ;  /* 0x000000353535e220 */ /* 0x004fe20000400000 */
[----:B------:R-:W-:Y:S01]  /*3f30*/  FSETP.GEU.AND P6, PT, R30, -126, PT ;  /* 0xc2fc00001e00780b */ /* 0x000fe20003fce000 */
[----:B---3--:R-:W-:-:S03]  /*3f40*/  FADD R31, R36, R21 ;  /* 0x00000015241f7221 */ /* 0x008fc60000000000 */
[----:B------:R-:W-:Y:S01]  /*3f50*/  @!P2 FMUL R26, R26, 0.5 ;  /* 0x3f0000001a1aa820 */ /* 0x000fe20000400000 */
[----:B------:R2:W3:Y:S01]  /*3f60*/  MUFU.EX2 R51, R27 ;  /* 0x0000001b00337308 */ /* 0x0004e20000000800 */
[----:B----4-:R-:W-:Y:S01]  /*3f70*/  @!P5 FMUL R46, R46, R46 ;  /* 0x0000002e2e2ed220 */ /* 0x010fe20000400000 */
[----:B------:R-:W-:Y:S01]  /*3f80*/  FSETP.GEU.AND P5, PT, R54, -126, PT ;  /* 0xc2fc00003600780b */ /* 0x000fe20003fae000 */
[----:B-1----:R-:W-:-:S05]  /*3f90*/  FADD R34, R37, R20 ;  /* 0x0000001425227221 */ /* 0x002fca0000000000 */
[----:B------:R1:W4:Y:S01]  /*3fa0*/  MUFU.EX2 R50, R26 ;  /* 0x0000001a00327308 */ /* 0x0003220000000800 */
[----:B-----5:R-:W-:Y:S01]  /*3fb0*/  @!P3 FMUL R47, R47, R47 ;  /* 0x0000002f2f2fb220 */ /* 0x020fe20000400000 */
[----:B------:R-:W-:Y:S01]  /*3fc0*/  FSETP.GEU.AND P3, PT, R55, -126, PT ;  /* 0xc2fc00003700780b */ /* 0x000fe20003f6e000 */
[----:B------:R-:W-:Y:S01]  /*3fd0*/  @!P6 FMUL R30, R30, 0.5 ;  /* 0x3f0000001e1ee820 */ /* 0x000fe20000400000 */
[----:B--2---:R-:W-:-:S03]  /*3fe0*/  FADD R27, R29, R14 ;  /* 0x0000000e1d1b7221 */ /* 0x004fc60000000000 */
[----:B------:R-:W-:Y:S01]  /*3ff0*/  @!P5 FMUL R54, R54, 0.5 ;  /* 0x3f0000003636d820 */ /* 0x000fe20000400000 */
[----:B------:R2:W5:Y:S01]  /*4000*/  MUFU.EX2 R52, R30 ;  /* 0x0000001e00347308 */ /* 0x0005620000000800 */
[----:B---3--:R-:W-:Y:S01]  /*4010*/  @!P4 FMUL R51, R51, R51 ;  /* 0x000000333333c220 */ /* 0x008fe20000400000 */
[----:B------:R-:W-:Y:S01]  /*4020*/  FSETP.GEU.AND P4, PT, R100, -126, PT ;  /* 0xc2fc00006400780b */ /* 0x000fe20003f8e000 */
[----:B-1----:R-:W-:Y:S01]  /*4030*/  FADD R26, R33, R8 ;  /* 0x00000008211a7221 */ /* 0x002fe20000000000 */
[----:B------:R-:W-:Y:S01]  /*4040*/  FADD R34, R27, R34 ;  /* 0x000000221b227221 */ /* 0x000fe20000000000 */
[----:B------:R-:W-:Y:S01]  /*4050*/  FADD R27, R45, R46 ;  /* 0x0000002e2d1b7221 */ /* 0x000fe20000000000 */
[----:B------:R-:W-:Y:S01]  /*4060*/  F2FP.BF16.F32.PACK_AB R45, R46, R53 ;  /* 0x000000352e2d723e */ /* 0x000fe200000010ff */
[----:B------:R-:W-:Y:S01]  /*4070*/  @!P3 FMUL R55, R55, 0.5 ;  /* 0x3f0000003737b820 */ /* 0x000fe20000400000 */
[----:B------:R1:W3:Y:S01]  /*4080*/  MUFU.EX2 R41, R54 ;  /* 0x0000003600297308 */ /* 0x0002e20000000800 */
[----:B----4-:R-:W-:Y:S01]  /*4090*/  @!P2 FMUL R50, R50, R50 ;  /* 0x000000323232a220 */ /* 0x010fe20000400000 */
[----:B------:R-:W-:Y:S01]  /*40a0*/  FSETP.GEU.AND P2, PT, R10, -126, PT ;  /* 0xc2fc00000a00780b */ /* 0x000fe20003f4e000 */
[----:B------:R-:W-:Y:S01]  /*40b0*/  FADD R35, R7, R26 ;  /* 0x0000001a07237221 */ /* 0x000fe20000000000 */
[----:B--2---:R-:W-:Y:S01]  /*40c0*/  FADD R30, R32, R15 ;  /* 0x0000000f201e7221 */ /* 0x004fe20000000000 */
[----:B------:R-:W-:Y:S01]  /*40d0*/  FADD R26, R28, R13 ;  /* 0x0000000d1c1a7221 */ /* 0x000fe20000000000 */
[----:B------:R-:W-:Y:S01]  /*40e0*/  F2FP.BF16.F32.PACK_AB R46, R14, R13 ;  /* 0x0000000d0e2e723e */ /* 0x000fe200000010ff */
[----:B------:R-:W-:Y:S01]  /*40f0*/  @!P4 FMUL R100, R100, 0.5 ;  /* 0x3f0000006464c820 */ /* 0x000fe20000400000 */
[----:B------:R2:W4:Y:S01]  /*4100*/  MUFU.EX2 R40, R55 ;  /* 0x0000003700287308 */ /* 0x0005220000000800 */
[----:B-----5:R-:W-:Y:S01]  /*4110*/  @!P6 FMUL R52, R52, R52 ;  /* 0x000000343434e220 */ /* 0x020fe20000400000 */
[----:B------:R-:W-:Y:S01]  /*4120*/  FADD R9, R9, R30 ;  /* 0x0000001e09097221 */ /* 0x000fe20000000000 */
[----:B------:R-:W-:Y:S01]  /*4130*/  FADD R26, R26, R31 ;  /* 0x0000001f1a1a7221 */ /* 0x000fe20000000000 */
[----:B------:R-:W-:Y:S01]  /*4140*/  FADD R31, R49, R50 ;  /* 0x00000032311f7221 */ /* 0x000fe20000000000 */
[----:B-1----:R-:W-:Y:S01]  /*4150*/  FADD R54, R39, R52 ;  /* 0x0000003427367221 */ /* 0x002fe20000000000 */
[----:B------:R-:W-:Y:S01]  /*4160*/  FADD R30, R48, R47 ;  /* 0x0000002f301e7221 */ /* 0x000fe20000000000 */
[----:B------:R-:W-:Y:S01]  /*4170*/  @!P2 FMUL R10, R10, 0.5 ;  /* 0x3f0000000a0aa820 */ /* 0x000fe20000400000 */
[----:B------:R-:W1:Y:S01]  /*4180*/  MUFU.EX2 R100, R100 ;  /* 0x0000006400647308 */ /* 0x000e620000000800 */
[----:B---3--:R-:W-:Y:S01]  /*4190*/  @!P5 FMUL R41, R41, R41 ;  /* 0x000000292929d220 */ /* 0x008fe20000400000 */
[----:B--2---:R-:W-:Y:S01]  /*41a0*/  FADD R55, R38, R51 ;  /* 0x0000003326377221 */ /* 0x004fe20000000000 */
[----:B------:R-:W-:Y:S01]  /*41b0*/  FADD R27, R27, R54 ;  /* 0x000000361b1b7221 */ /* 0x000fe20000000000 */
[----:B------:R-:W-:Y:S01]  /*41c0*/  FADD R34, R35, R34 ;  /* 0x0000002223227221 */ /* 0x000fe20000000000 */
[----:B------:R-:W-:Y:S01]  /*41d0*/  FADD R101, R42, R41 ;  /* 0x000000292a657221 */ /* 0x000fe20000000000 */
[----:B------:R-:W-:Y:S01]  /*41e0*/  FADD R9, R9, R26 ;  /* 0x0000001a09097221 */ /* 0x000fe20000000000 */
[----:B------:R-:W-:Y:S01]  /*41f0*/  F2FP.BF16.F32.PACK_AB R26, R29, R28 ;  /* 0x0000001c1d1a723e */ /* 0x000fe200000010ff */
[----:B------:R2:W3:Y:S01]  /*4200*/  MUFU.EX2 R7, R10 ;  /* 0x0000000a00077308 */ /* 0x0004e20000000800 */
[----:B----4-:R-:W-:Y:S01]  /*4210*/  @!P3 FMUL R40, R40, R40 ;  /* 0x000000282828b220 */ /* 0x010fe20000400000 */
[----:B------:R-:W-:Y:S01]  /*4220*/  FADD R101, R30, R101 ;  /* 0x000000651e657221 */ /* 0x000fe20000000000 */
[----:B------:R-:W-:Y:S01]  /*4230*/  FADD R34, R9, R34 ;  /* 0x0000002209227221 */ /* 0x000fe20000000000 */
[----:B------:R-:W-:Y:S01]  /*4240*/  SHF.L.U32 R9, R96, 0x1f, RZ ;  /* 0x0000001f60097819 */ /* 0x000fe200000006ff */
[----:B------:R-:W-:Y:S01]  /*4250*/  FADD R102, R43, R40 ;  /* 0x000000282b667221 */ /* 0x000fe20000000000 */
[----:B------:R-:W-:-:S02]  /*4260*/  F2FP.BF16.F32.PACK_AB R28, R33, R32 ;  /* 0x00000020211c723e */ /* 0x000fc400000010ff */
[----:B------:R-:W-:Y:S01]  /*4270*/  F2FP.BF16.F32.PACK_AB R29, R39, R38 ;  /* 0x00000026271d723e */ /* 0x000fe200000010ff */
[----:B--2---:R-:W-:Y:S01]  /*4280*/  FADD R10, R44, R53 ;  /* 0x000000352c0a7221 */ /* 0x004fe20000000000 */
[----:B------:R-:W-:Y:S01]  /*4290*/  FADD R102, R31, R102 ;  /* 0x000000661f667221 */ /* 0x000fe20000000000 */
[----:B-1----:R-:W-:Y:S01]  /*42a0*/  @!P4 FMUL R100, R100, R100 ;  /* 0x000000646464c220 */ /* 0x002fe20000400000 */
[----:B------:R-:W-:Y:S01]  /*42b0*/  F2FP.BF16.F32.PACK_AB R30, R37, R36 ;  /* 0x00000024251e723e */ /* 0x000fe200000010ff */
[----:B------:R-:W-:Y:S01]  /*42c0*/  FADD R10, R10, R55 ;  /* 0x000000370a0a7221 */ /* 0x000fe20000000000 */
[----:B------:R-:W-:Y:S01]  /*42d0*/  FADD R27, R27, R102 ;  /* 0x000000661b1b7221 */ /* 0x000fe20000000000 */
[-C--:B------:R-:W-:Y:S01]  /*42e0*/  FMUL R90, R90, R100.reuse ;  /* 0x000000645a5a7220 */ /* 0x080fe20000400000 */
[-C--:B------:R-:W-:Y:S01]  /*42f0*/  FMUL R91, R91, R100.reuse ;  /* 0x000000645b5b7220 */ /* 0x080fe20000400000 */
[----:B------:R-:W-:Y:S01]  /*4300*/  FADD R10, R10, R101 ;  /* 0x000000650a0a7221 */ /* 0x000fe20000000000 */
[----:B---3--:R-:W-:Y:S01]  /*4310*/  @!P2 FMUL R7, R7, R7 ;  /* 0x000000070707a220 */ /* 0x008fe20000400000 */
[----:B------:R1:W2:Y:S01]  /*4320*/  SYNCS.PHASECHK.TRANS64.TRYWAIT P2, [UR6+0x13a00], R9 ;  /* 0x013a0009ff0075a7 */ /* 0x0002a20008040146 */
[----:B------:R-:W-:Y:S01]  /*4330*/  FMUL R94, R94, R100 ;  /* 0x000000645e5e7220 */ /* 0x000fe20000400000 */
[----:B------:R-:W-:Y:S01]  /*4340*/  FADD R27, R10, R27 ;  /* 0x0000001b0a1b7221 */ /* 0x000fe20000000000 */
[----:B------:R-:W-:Y:S01]  /*4350*/  FFMA R0, R7, R0, R34 ;  /* 0x0000000007007223 */ /* 0x000fe20000000022 */
[-C--:B------:R-:W-:Y:S01]  /*4360*/  FMUL R88, R88, R7.reuse ;  /* 0x0000000758587220 */ /* 0x080fe20000400000 */
[----:B------:R-:W-:Y:S01]  /*4370*/  FMUL R89, R89, R7 ;  /* 0x0000000759597220 */ /* 0x000fe20000400000 */
[----:B------:R-:W-:Y:S01]  /*4380*/  FFMA R3, R100, R3, R27 ;  /* 0x0000000364037223 */ /* 0x000fe2000000001b */
[-C--:B------:R-:W-:Y:S01]  /*4390*/  FMUL R92, R92, R7.reuse ;  /* 0x000000075c5c7220 */ /* 0x080fe20000400000 */
        /* <DEDUP_REMOVED lines=16> */
[----:B------:R-:W-:Y:S01]  /*44a0*/  FMUL R61, R61, R7 ;  /* 0x000000073d3d7220 */ /* 0x000fe20000400000 */
        /* <DEDUP_REMOVED lines=17> */
[----:B------:R-:W-:-:S02]  /*45c0*/  F2FP.BF16.F32.PACK_AB R27, R49, R48 ;  /* 0x00000030311b723e */ /* 0x000fc400000010ff */
[----:B------:R-:W-:Y:S02]  /*45d0*/  F2FP.BF16.F32.PACK_AB R31, R43, R42 ;  /* 0x0000002a2b1f723e */ /* 0x000fe400000010ff */
[----:B------:R-:W-:Y:S02]  /*45e0*/  F2FP.BF16.F32.PACK_AB R44, R12, R11 ;  /* 0x0000000b0c2c723e */ /* 0x000fe400000010ff */
[----:B------:R-:W-:Y:S02]  /*45f0*/  F2FP.BF16.F32.PACK_AB R47, R50, R47 ;  /* 0x0000002f322f723e */ /* 0x000fe400000010ff */
[----:B------:R-:W-:Y:S02]  /*4600*/  F2FP.BF16.F32.PACK_AB R32, R8, R15 ;  /* 0x0000000f0820723e */ /* 0x000fe400000010ff */
[----:B------:R-:W-:Y:S02]  /*4610*/  F2FP.BF16.F32.PACK_AB R33, R52, R51 ;  /* 0x000000333421723e */ /* 0x000fe400000010ff */
[----:B------:R-:W-:Y:S01]  /*4620*/  F2FP.BF16.F32.PACK_AB R34, R20, R21 ;  /* 0x000000151422723e */ /* 0x000fe200000010ff */
[----:B-12---:R-:W-:Y:S06]  /*4630*/  @!P0 BRA `(.L_x_29) ;  /* 0x0000000000048947 */ /* 0x006fec0003800000 */
[----:B------:R-:W-:Y:S01]  /*4640*/  BPT.TRAP 0x1 ;  /* 0x000000040000795c */ /* 0x000fe20000300000 */
.L_x_29:
[----:B------:R-:W-:Y:S05]  /*4650*/  @P2 BRA `(.L_x_30) ;  /* 0x0000000000082947 */ /* 0x000fea0003800000 */
[----:B------:R-:W1:Y:S02]  /*4660*/  SYNCS.PHASECHK.TRANS64.TRYWAIT P2, [UR6+0x13a00], R9 ;  /* 0x013a0009ff0075a7 */ /* 0x000e640008040146 */
[----:B-1----:R-:W-:Y:S05]  /*4670*/  @!P2 BRA `(.L_x_31) ;  /* 0x0000004000eca947 */ /* 0x002fea0003800000 */
.L_x_30:
        /* <DEDUP_REMOVED lines=8> */
[----:B------:R-:W-:Y:S01]  /*4700*/  HGMMA.64x16x16.F32.BF16 R88, R24, gdesc[UR4].tnspB, R88, gsb0 ;  /* 0x4020000418587df0 */ /* 0x000fe20008001858 */
[----:B------:R-:W-:Y:S01]  /*4710*/  UMOV UR6, UR14 ;  /* 0x0000000e00067c82 */ /* 0x000fe20008000000 */
[----:B------:R-:W-:Y:S01]  /*4720*/  UMOV UR7, 0xc0000010 ;  /* 0xc000001000077882 */ /* 0x000fe20000000000 */
[----:B------:R-:W-:-:S02]  /*4730*/  UIADD3 UR19, UR11, 0x200, URZ ;  /* 0x000002000b137890 */ /* 0x000fc4000fffe03f */
        /* <DEDUP_REMOVED lines=108> */
.L_x_32:
[----:B------:R-:W-:-:S04]  /*4e00*/  ULEA UR6, UR24, UR46, 0x3 ;  /* 0x0000002e18067291 */ /* 0x000fc8000f8e183f */
[----:B------:R-:W-:-:S04]  /*4e10*/  UIADD3 UR6, UR6, 0x13a28, URZ ;  /* 0x00013a2806067890 */ /* 0x000fc8000fffe03f */
[----:B------:R-:W-:-:S09]  /*4e20*/  UPRMT UR6, URZ, 0x654, UR6 ;  /* 0x000006543f067896 */ /* 0x000fd20008000006 */
[----:B------:R-:W-:Y:S01]  /*4e30*/  SYNCS.ARRIVE.TRANS64.RED.A1T0 RZ, [UR6], RZ ;  /* 0x000000ffffff79a7 */ /* 0x000fe20008100406 */
[----:B------:R-:W-:Y:S05]  /*4e40*/  @P1 BRA `(.L_x_33) ;  /* 0x0000000000041947 */ /* 0x000fea0003800000 */
[----:B------:R-:W-:Y:S01]  /*4e50*/  BPT.TRAP 0x1 ;  /* 0x000000040000795c */ /* 0x000fe20000300000 */
.L_x_33:
[----:B------:R-:W-:-:S04]  /*4e60*/  UIADD3 UR24, UR24, 0x1, URZ ;  /* 0x0000000118187890 */ /* 0x000fc8000fffe03f */
[----:B------:R-:W-:-:S04]  /*4e70*/  UISETP.NE.AND UP0, UPT, UR24, 0x5, UPT ;  /* 0x000000051800788c */ /* 0x000fc8000bf05270 */
[----:B------:R-:W-:Y:S01]  /*4e80*/  USEL UR24, UR24, URZ, UP0 ;  /* 0x0000003f18187287 */ /* 0x000fe20008000000 */
[----:B------:R-:W-:Y:S11]  /*4e90*/  @!P0 BRA `(.L_x_34) ;  /* 0x0000000000048947 */ /* 0x000ff60003800000 */
[----:B------:R-:W-:Y:S01]  /*4ea0*/  BPT.TRAP 0x1 ;  /* 0x000000040000795c */ /* 0x000fe20000300000 */
.L_x_34:
[----:B------:R-:W-:-:S04]  /*4eb0*/  ULEA UR6, UR24, UR46, 0x3 ;  /* 0x0000002e18067291 */ /* 0x000fc8000f8e183f */
[----:B------:R-:W-:-:S04]  /*4ec0*/  UIADD3 UR6, UR6, 0x13a28, URZ ;  /* 0x00013a2806067890 */ /* 0x000fc8000fffe03f */
[----:B------:R-:W-:-:S09]  /*4ed0*/  UPRMT UR6, URZ, 0x654, UR6 ;  /* 0x000006543f067896 */ /* 0x000fd20008000006 */
[----:B------:R-:W-:Y:S01]  /*4ee0*/  SYNCS.ARRIVE.TRANS64.RED.A1T0 RZ, [UR6], RZ ;  /* 0x000000ffffff79a7 */ /* 0x000fe20008100406 */
[----:B------:R-:W-:Y:S05]  /*4ef0*/  @P1 BRA `(.L_x_35) ;  /* 0x0000000000041947 */ /* 0x000fea0003800000 */
[----:B------:R-:W-:Y:S01]  /*4f00*/  BPT.TRAP 0x1 ;  /* 0x000000040000795c */ /* 0x000fe20000300000 */
.L_x_35:
[----:B------:R-:W-:Y:S01]  /*4f10*/  UIADD3 UR10, UR10, 0x1, URZ ;  /* 0x000000010a0a7890 */ /* 0x000fe2000fffe03f */
[C---:B------:R-:W-:Y:S01]  /*4f20*/  ISETP.GT.AND P2, PT, R6.reuse, 0x2, PT ;  /* 0x000000020600780c */ /* 0x040fe20003f44270 */
[----:B------:R-:W-:Y:S01]  /*4f30*/  UIADD3 UR24, UR24, 0x1, URZ ;  /* 0x0000000118187890 */ /* 0x000fe2000fffe03f */
[----:B------:R-:W-:Y:S01]  /*4f40*/  VIADD R6, R6, 0xffffffff ;  /* 0xffffffff06067836 */ /* 0x000fe20000000000 */
[----:B------:R-:W-:Y:S01]  /*4f50*/  UISETP.NE.AND UP1, UPT, UR10, 0x5, UPT ;  /* 0x000000050a00788c */ /* 0x000fe2000bf25270 */
[----:B------:R-:W-:Y:S01]  /*4f60*/  MOV R7, R4 ;  /* 0x0000000400077202 */ /* 0x000fe20000000f00 */
[----:B------:R-:W-:Y:S01]  /*4f70*/  UISETP.NE.AND UP0, UPT, UR24, 0x5, UPT ;  /* 0x000000051800788c */ /* 0x000fe2000bf05270 */
[----:B-1----:R-:W-:Y:S01]  /*4f80*/  IMAD.MOV.U32 R9, RZ, RZ, R5 ;  /* 0x000000ffff097224 */ /* 0x002fe200078e0005 */
[----:B------:R-:W-:Y:S02]  /*4f90*/  USEL UR6, URZ, 0x1, UP1 ;  /* 0x000000013f067887 */ /* 0x000fe40008800000 */
[----:B------:R-:W-:-:S02]  /*4fa0*/  USEL UR24, UR24, URZ, UP0 ;  /* 0x0000003f18187287 */ /* 0x000fc40008000000 */
[----:B------:R-:W-:Y:S02]  /*4fb0*/  USEL UR60, UR10, URZ, UP1 ;  /* 0x0000003f0a3c7287 */ /* 0x000fe40008800000 */
[----:B------:R-:W-:Y:S01]  /*4fc0*/  LOP3.LUT R96, R96, UR6, RZ, 0x3c, !PT ;  /* 0x0000000660607c12 */ /* 0x000fe2000f8e3cff */
[----:B------:R-:W-:Y:S09]  /*4fd0*/  @P2 BRA `(.L_x_36) ;  /* 0xffffffe0002c2947 */ /* 0x000ff2000383ffff */
.L_x_25:
[----:B------:R-:W-:-:S06]  /*4fe0*/  UISETP.NE.AND UP0, UPT, UR54, 0x3, UPT ;  /* 0x000000033600788c */ /* 0x000fcc000bf05270 */
[----:B------:R-:W-:-:S13]  /*4ff0*/  PLOP3.LUT P2, PT, PT, PT, UP0, 0x80, 0x0 ;  /* 0x000000000000781c */ /* 0x000fda0003f4f008 */
[----:B------:R-:W-:Y:S05]  /*5000*/  @!P2 BRA `(.L_x_37) ;  /* 0x000000000004a947 */ /* 0x000fea0003800000 */
[----:B------:R-:W-:Y:S01]  /*5010*/  BPT.TRAP 0x1 ;  /* 0x000000040000795c */ /* 0x000fe20000300000 */
.L_x_37:
[----:B------:R-:W-:Y:S02]  /*5020*/  UISETP.GT.U32.AND UP0, UPT, UR55, 0x1, UPT ;  /* 0x000000013700788c */ /* 0x000fe4000bf04070 */
[----:B------:R-:W-:-:S04]  /*5030*/  ULEA UR4, UR37, UR46, 0x3 ;  /* 0x0000002e25047291 */ /* 0x000fc8000f8e183f */
[----:B------:R-:W-:Y:S01]  /*5040*/  UIADD3 UR4, UR4, 0x13a60, URZ ;  /* 0x00013a6004047890 */ /* 0x000fe2000fffe03f */
[----:B------:R-:W-:-:S03]  /*5050*/  PLOP3.LUT P2, PT, PT, PT, UP0, 0x80, 0x0 ;  /* 0x000000000000781c */ /* 0x000fc60003f4f008 */
[----:B------:R-:W-:-:S09]  /*5060*/  UPRMT UR4, URZ, 0x654, UR4 ;  /* 0x000006543f047896 */ /* 0x000fd20008000004 */
[----:B------:R-:W-:Y:S01]  /*5070*/  SYNCS.ARRIVE.TRANS64.RED.A1T0 RZ, [UR4], RZ ;  /* 0x000000ffffff79a7 */ /* 0x000fe20008100404 */
[----:B------:R-:W-:Y:S05]  /*5080*/  @P2 BRA `(.L_x_38) ;  /* 0x0000000000042947 */ /* 0x000fea0003800000 */
[----:B------:R-:W-:Y:S01]  /*5090*/  BPT.TRAP 0x1 ;  /* 0x000000040000795c */ /* 0x000fe20000300000 */
.L_x_38:
[----:B------:R-:W-:Y:S05]  /*50a0*/  @!P0 BRA `(.L_x_39) ;  /* 0x0000000000048947 */ /* 0x000fea0003800000 */
[----:B------:R-:W-:Y:S01]  /*50b0*/  BPT.TRAP 0x1 ;  /* 0x000000040000795c */ /* 0x000fe20000300000 */
.L_x_39:
[----:B------:R-:W-:-:S04]  /*50c0*/  ULEA UR24, UR24, UR46, 0x3 ;  /* 0x0000002e18187291 */ /* 0x000fc8000f8e183f */
[----:B------:R-:W-:-:S04]  /*50d0*/  UIADD3 UR24, UR24, 0x13a28, URZ ;  /* 0x00013a2818187890 */ /* 0x000fc8000fffe03f */
[----:B------:R-:W-:-:S09]  /*50e0*/  UPRMT UR24, URZ, 0x654, UR24 ;  /* 0x000006543f187896 */ /* 0x000fd20008000018 */
[----:B------:R-:W-:Y:S01]  /*50f0*/  SYNCS.ARRIVE.TRANS64.RED.A1T0 RZ, [UR24], RZ ;  /* 0x000000ffffff79a7 */ /* 0x000fe20008100418 */
[----:B------:R-:W-:Y:S05]  /*5100*/  @P1 BRA `(.L_x_40) ;  /* 0x0000000000041947 */ /* 0x000fea0003800000 */
[----:B------:R-:W-:Y:S01]  /*5110*/  BPT.TRAP 0x1 ;  /* 0x000000040000795c */ /* 0x000fe20000300000 */
.L_x_40:
[----:B------:R-:W1:Y:S01]  /*5120*/  SHFL.BFLY PT, R7, R0, 0x1, 0x1f ;  /* 0x0c201f0000077f89 */ /* 0x000e6200000e0000 */
[----:B------:R-:W-:Y:S01]  /*5130*/  BSSY B0, `(.L_x_41) ;  /* 0x0000023000007945 */ /* 0x000fe20003800000 */
[----:B------:R-:W-:Y:S01]  /*5140*/  IMAD.MOV.U32 R9, RZ, RZ, 0x7f800000 ;  /* 0x7f800000ff097424 */ /* 0x000fe200078e00ff */
[----:B------:R-:W-:Y:S01]  /*5150*/  MOV R10, 0x3f800000 ;  /* 0x3f800000000a7802 */ /* 0x000fe20000000f00 */
[----:B------:R-:W2:Y:S01]  /*5160*/  SHFL.BFLY PT, R6, R3, 0x1, 0x1f ;  /* 0x0c201f0003067f89 */ /* 0x000ea200000e0000 */
[----:B------:R-:W-:Y:S02]  /*5170*/  IMAD.MOV.U32 R11, RZ, RZ, 0x7f800000 ;  /* 0x7f800000ff0b7424 */ /* 0x000fe400078e00ff */
[----:B-1----:R-:W-:Y:S01]  /*5180*/  FADD R7, R7, R0 ;  /* 0x0000000007077221 */ /* 0x002fe20000000000 */
[----:B--2---:R-:W-:-:S04]  /*5190*/  FADD R15, R6, R3 ;  /* 0x00000003060f7221 */ /* 0x004fc80000000000 */
[----:B------:R-:W1:Y:S01]  /*51a0*/  SHFL.BFLY PT, R8, R7, 0x2, 0x1f ;  /* 0x0c401f0007087f89 */ /* 0x000e6200000e0000 */
[----:B------:R-:W-:-:S03]  /*51b0*/  IMAD.MOV.U32 R6, RZ, RZ, 0x3f800000 ;  /* 0x3f800000ff067424 */ /* 0x000fc600078e00ff */
[----:B------:R-:W2:Y:S01]  /*51c0*/  SHFL.BFLY PT, R20, R15, 0x2, 0x1f ;  /* 0x0c401f000f147f89 */ /* 0x000ea200000e0000 */
[C---:B-1----:R-:W-:Y:S01]  /*51d0*/  FSETP.NE.AND P0, PT, R7.reuse, -R8, PT ;  /* 0x800000080700720b */ /* 0x042fe20003f05000 */
[----:B------:R-:W-:Y:S01]  /*51e0*/  FADD R3, R7, R8 ;  /* 0x0000000807037221 */ /* 0x000fe20000000000 */
[----:B--2---:R-:W-:-:S11]  /*51f0*/  FADD R8, R15, R20 ;  /* 0x000000140f087221 */ /* 0x004fd60000000000 */
[----:B------:R-:W-:Y:S05]  /*5200*/  @!P0 BRA `(.L_x_42) ;  /* 0x0000000000548947 */ /* 0x000fea0003800000 */
[----:B------:R-:W-:Y:S01]  /*5210*/  IADD3 R0, R3, 0x1800000, RZ ;  /* 0x0180000003007810 */ /* 0x000fe20007ffe0ff */
[----:B------:R-:W-:Y:S03]  /*5220*/  BSSY B1, `(.L_x_43) ;  /* 0x000000c000017945 */ /* 0x000fe60003800000 */
[----:B------:R-:W-:-:S04]  /*5230*/  LOP3.LUT R0, R0, 0x7f800000, RZ, 0xc0, !PT ;  /* 0x7f80000000007812 */ /* 0x000fc800078ec0ff */
[----:B------:R-:W-:-:S13]  /*5240*/  ISETP.GT.U32.AND P0, PT, R0, 0x1ffffff, PT ;  /* 0x01ffffff0000780c */ /* 0x000fda0003f04070 */
[----:B------:R-:W-:Y:S05]  /*5250*/  @P0 BRA `(.L_x_44) ;  /* 0x0000000000100947 */ /* 0x000fea0003800000 */
[----:B------:R-:W-:-:S07]  /*5260*/  MOV R14, 0x5280 ;  /* 0x00005280000e7802 */ /* 0x000fce0000000f00 */
[----:B------:R-:W-:Y:S05]  /*5270*/  CALL.REL.NOINC `($__internal_0_$__cuda_sm20_rcp_rn_f32_slowpath) ;  /* 0x0000003800fc7944 */ /* 0x000fea0003c00000 */
[----:B------:R-:W-:Y:S01]  /*5280*/  IMAD.MOV.U32 R6, RZ, RZ, R0 ;  /* 0x000000ffff067224 */ /* 0x000fe200078e0000 */
[----:B------:R-:W-:Y:S06]  /*5290*/  BRA `(.L_x_45) ;  /* 0x0000000000107947 */ /* 0x000fec0003800000 */
.L_x_44:
[----:B------:R-:W1:Y:S02]  /*52a0*/  MUFU.RCP R6, R3 ;  /* 0x0000000300067308 */ /* 0x000e640000001000 */
[----:B-1----:R-:W-:-:S04]  /*52b0*/  FFMA R0, R3, R6, -1 ;  /* 0xbf80000003007423 */ /* 0x002fc80000000006 */
[----:B------:R-:W-:-:S04]  /*52c0*/  FADD.FTZ R7, -R0, -RZ ;  /* 0x800000ff00077221 */ /* 0x000fc80000010100 */
[----:B------:R-:W-:-:S07]  /*52d0*/  FFMA R6, R6, R7, R6 ;  /* 0x0000000706067223 */ /* 0x000fce0000000006 */
.L_x_45:
[----:B------:R-:W-:Y:S05]  /*52e0*/  BSYNC B1 ;  /* 0x0000000000017941 */ /* 0x000fea0003800000 */
.L_x_43:
[----:B------:R-:W-:Y:S01]  /*52f0*/  FSETP.GEU.AND P0, PT, |R3|, 1.175494350822287508e-38, PT ;  /* 0x008000000300780b */ /* 0x000fe20003f0e200 */
[----:B------:R-:W-:-:S12]  /*5300*/  ULDC UR4, c[0x0][0x600] ;  /* 0x0001800000047ab9 */ /* 0x000fd80000000800 */
[----:B------:R-:W-:-:S04]  /*5310*/  @!P0 FMUL R3, R3, 16777216 ;  /* 0x4b80000003038820 */ /* 0x000fc80000400000 */
[----:B------:R-:W1:Y:S02]  /*5320*/  MUFU.LG2 R0, R3 ;  /* 0x0000000300007308 */ /* 0x000e640000000c00 */
[----:B-1----:R-:W-:-:S04]  /*5330*/  @!P0 FADD R0, R0, -24 ;  /* 0xc1c0000000008421 */ /* 0x002fc80000000000 */
[----:B------:R-:W-:-:S04]  /*5340*/  FMUL R11, R0, 0.69314718246459960938 ;  /* 0x3f317218000b7820 */ /* 0x000fc80000400000 */
[----:B------:R-:W-:-:S07]  /*5350*/  FFMA R11, R4, UR4, R11 ;  /* 0x00000004040b7c23 */ /* 0x000fce000800000b */
.L_x_42:
[----:B------:R-:W-:Y:S05]  /*5360*/  BSYNC B0 ;  /* 0x0000000000007941 */ /* 0x000fea0003800000 */
.L_x_41:
[----:B------:R-:W-:Y:S01]  /*5370*/  FSETP.NE.AND P0, PT, R15, -R20, PT ;  /* 0x800000140f00720b */ /* 0x000fe20003f05000 */
[----:B------:R-:W-:Y:S01]  /*5380*/  ULDC UR4, c[0x0][0x608] ;  /* 0x0001820000047ab9 */ /* 0x000fe20000000800 */
[----:B------:R-:W-:Y:S01]  /*5390*/  BSSY B0, `(.L_x_46) ;  /* 0x000002d000007945 */ /* 0x000fe20003800000 */
[----:B------:R-:W-:-:S04]  /*53a0*/  FMUL R6, R6, UR4 ;  /* 0x0000000406067c20 */ /* 0x000fc80008400000 */
        /* <DEDUP_REMOVED lines=20> */
[----:B------:R-:W-:Y:S06]  /*54f0*/  @!P0 BRA `(.L_x_47) ;  /* 0x0000000000588947 */ /* 0x000fec0003800000 */
[----:B------:R-:W-:Y:S01]  /*5500*/  VIADD R0, R8, 0x1800000 ;  /* 0x0180000008007836 */ /* 0x000fe20000000000 */
[----:B------:R-:W-:Y:S04]  /*5510*/  BSSY B1, `(.L_x_48) ;  /* 0x000000d000017945 */ /* 0x000fe80003800000 */
[----:B------:R-:W-:-:S04]  /*5520*/  LOP3.LUT R0, R0, 0x7f800000, RZ, 0xc0, !PT ;  /* 0x7f80000000007812 */ /* 0x000fc800078ec0ff */
[----:B------:R-:W-:-:S13]  /*5530*/  ISETP.GT.U32.AND P0, PT, R0, 0x1ffffff, PT ;  /* 0x01ffffff0000780c */ /* 0x000fda0003f04070 */
[----:B------:R-:W-:Y:S05]  /*5540*/  @P0 BRA `(.L_x_49) ;  /* 0x0000000000140947 */ /* 0x000fea0003800000 */
[----:B------:R-:W-:Y:S02]  /*5550*/  MOV R3, R8 ;  /* 0x0000000800037202 */ /* 0x000fe40000000f00 */
[----:B------:R-:W-:-:S07]  /*5560*/  MOV R14, 0x5580 ;  /* 0x00005580000e7802 */ /* 0x000fce0000000f00 */
[----:B------:R-:W-:Y:S05]  /*5570*/  CALL.REL.NOINC `($__internal_0_$__cuda_sm20_rcp_rn_f32_slowpath) ;  /* 0x00000038003c7944 */ /* 0x000fea0003c00000 */
[----:B------:R-:W-:Y:S01]  /*5580*/  IMAD.MOV.U32 R10, RZ, RZ, R0 ;  /* 0x000000ffff0a7224 */ /* 0x000fe200078e0000 */
[----:B------:R-:W-:Y:S06]  /*5590*/  BRA `(.L_x_50) ;  /* 0x0000000000107947 */ /* 0x000fec0003800000 */
.L_x_49:
[----:B------:R-:W1:Y:S02]  /*55a0*/  MUFU.RCP R3, R8 ;  /* 0x0000000800037308 */ /* 0x000e640000001000 */
[----:B-1----:R-:W-:-:S04]  /*55b0*/  FFMA R0, R8, R3, -1 ;  /* 0xbf80000008007423 */ /* 0x002fc80000000003 */
[----:B------:R-:W-:-:S04]  /*55c0*/  FADD.FTZ R0, -R0, -RZ ;  /* 0x800000ff00007221 */ /* 0x000fc80000010100 */
[----:B------:R-:W-:-:S07]  /*55d0*/  FFMA R10, R3, R0, R3 ;  /* 0x00000000030a7223 */ /* 0x000fce0000000003 */
.L_x_50:
[----:B------:R-:W-:Y:S05]  /*55e0*/  BSYNC B1 ;  /* 0x0000000000017941 */ /* 0x000fea0003800000 */
.L_x_48:
[----:B------:R-:W-:Y:S01]  /*55f0*/  FSETP.GEU.AND P0, PT, |R8|, 1.175494350822287508e-38, PT ;  /* 0x008000000800780b */ /* 0x000fe20003f0e200 */
[----:B------:R-:W-:-:S12]  /*5600*/  ULDC UR4, c[0x0][0x600] ;  /* 0x0001800000047ab9 */ /* 0x000fd80000000800 */
[----:B------:R-:W-:-:S04]  /*5610*/  @!P0 FMUL R8, R8, 16777216 ;  /* 0x4b80000008088820 */ /* 0x000fc80000400000 */
[----:B------:R-:W1:Y:S02]  /*5620*/  MUFU.LG2 R0, R8 ;  /* 0x0000000800007308 */ /* 0x000e640000000c00 */
[----:B-1----:R-:W-:-:S04]  /*5630*/  @!P0 FADD R0, R0, -24 ;  /* 0xc1c0000000008421 */ /* 0x002fc80000000000 */
[----:B------:R-:W-:-:S04]  /*5640*/  FMUL R0, R0, 0.69314718246459960938 ;  /* 0x3f31721800007820 */ /* 0x000fc80000400000 */
[----:B------:R-:W-:-:S07]  /*5650*/  FFMA R9, R5, UR4, R0 ;  /* 0x0000000405097c23 */ /* 0x000fce0008000000 */
.L_x_47:
[----:B------:R-:W-:Y:S05]  /*5660*/  BSYNC B0 ;  /* 0x0000000000007941 */ /* 0x000fea0003800000 */
.L_x_46:
[----:B------:R-:W-:Y:S01]  /*5670*/  SHF.L.U32 R0, R97, 0x1f, RZ ;  /* 0x0000001f61007819 */ /* 0x000fe200000006ff */
[----:B------:R-:W-:Y:S01]  /*5680*/  UISETP.NE.AND UP0, UPT, UR57, 0x1, UPT ;  /* 0x000000013900788c */ /* 0x000fe2000bf05270 */
[----:B------:R-:W-:Y:S01]  /*5690*/  LOP3.LUT P1, RZ, R2, 0x3, RZ, 0xc0, !PT ;  /* 0x0000000302ff7812 */ /* 0x000fe2000782c0ff */
[----:B------:R-:W-:Y:S01]  /*56a0*/  UISETP.NE.AND UP1, UPT, UR57, 0x2, UPT ;  /* 0x000000023900788c */ /* 0x000fe2000bf25270 */
[----:B------:R-:W1:Y:S01]  /*56b0*/  SYNCS.PHASECHK.TRANS64.TRYWAIT P0, [UR51+0x8], R0 ;  /* 0x00000800ff0075a7 */ /* 0x000e620008000173 */
[----:B------:R-:W-:Y:S02]  /*56c0*/  ULDC UR4, c[0x0][0x608] ;  /* 0x0001820000047ab9 */ /* 0x000fe40000000800 */
[----:B------:R-:W-:-:S04]  /*56d0*/  FMUL R10, R10, UR4 ;  /* 0x000000040a0a7c20 */ /* 0x000fc80008400000 */
[-C--:B------:R-:W-:Y:S01]  /*56e0*/  FMUL R90, R90, R10.reuse ;  /* 0x0000000a5a5a7220 */ /* 0x080fe20000400000 */
[----:B------:R-:W-:Y:S01]  /*56f0*/  @!UP0 ULOP3.LUT UP2, URZ, UR37, 0x2, URZ, 0xc0, !UPT ;  /* 0x00000002253f8892 */ /* 0x000fe2000f84c03f */
[-C--:B------:R-:W-:Y:S01]  /*5700*/  FMUL R91, R91, R10.reuse ;  /* 0x0000000a5b5b7220 */ /* 0x080fe20000400000 */
[----:B------:R-:W-:Y:S01]  /*5710*/  @!UP0 ULOP3.LUT UR37, UR37, 0x1, URZ, 0xc0, !UPT ;  /* 0x0000000125258892 */ /* 0x000fe2000f8ec03f */
[-C--:B------:R-:W-:Y:S01]  /*5720*/  FMUL R94, R94, R10.reuse ;  /* 0x0000000a5e5e7220 */ /* 0x080fe20000400000 */
[----:B------:R-:W-:Y:S01]  /*5730*/  @!UP0 USEL UR4, URZ, 0x1, UP2 ;  /* 0x000000013f048887 */ /* 0x000fe20009000000 */
[-C--:B------:R-:W-:Y:S01]  /*5740*/  FMUL R95, R95, R10.reuse ;  /* 0x0000000a5f5f7220 */ /* 0x080fe20000400000 */
[----:B------:R-:W-:Y:S01]  /*5750*/  @!UP1 UIADD3 UR5, UR37, 0x1, URZ ;  /* 0x0000000125059890 */ /* 0x000fe2000fffe03f */
[-C--:B------:R-:W-:Y:S01]  /*5760*/  FMUL R82, R82, R10.reuse ;  /* 0x0000000a52527220 */ /* 0x080fe20000400000 */
[----:B------:R-:W-:Y:S01]  /*5770*/  @!UP0 ULOP3.LUT UR36, UR36, UR4, URZ, 0x3c, !UPT ;  /* 0x0000000424248292 */ /* 0x000fe2000f8e3c3f */
[-C--:B------:R-:W-:Y:S01]  /*5780*/  FMUL R83, R83, R10.reuse ;  /* 0x0000000a53537220 */ /* 0x080fe20000400000 */
[----:B------:R-:W-:Y:S01]  /*5790*/  @!UP1 UISETP.GT.U32.AND UP2, UPT, UR5, 0x1, UPT ;  /* 0x000000010500988c */ /* 0x000fe2000bf44070 */
[-C--:B------:R-:W-:Y:S01]  /*57a0*/  FMUL R86, R86, R10.reuse ;  /* 0x0000000a56567220 */ /* 0x080fe20000400000 */
[----:B------:R-:W-:Y:S01]  /*57b0*/  @!UP1 ULOP3.LUT UR37, UR37, 0x1, URZ, 0xc, !UPT ;  /* 0x0000000125259892 */ /* 0x000fe2000f8e0c3f */
[----:B------:R-:W-:Y:S01]  /*57c0*/  FMUL R87, R87, R10 ;  /* 0x0000000a57577220 */ /* 0x000fe20000400000 */
[----:B------:R-:W-:-:S04]  /*57d0*/  @!UP1 USEL UR4, URZ, 0x1, !UP2 ;  /* 0x000000013f049887 */ /* 0x000fc8000d000000 */
[----:B------:R-:W-:Y:S01]  /*57e0*/  @!UP1 ULOP3.LUT UR36, UR36, UR4, URZ, 0x3c, !UPT ;  /* 0x0000000424249292 */ /* 0x000fe2000f8e3c3f */
[----:B-1----:R-:W-:Y:S11]  /*57f0*/  @!P0 BRA `(.L_x_51) ;  /* 0x0000003000a48947 */ /* 0x002ff60003800000 */
.L_x_121:
[----:B------:R-:W-:Y:S01]  /*5800*/  USHF.L.U32 UR42, UR42, 0x6, URZ ;  /* 0x000000062a2a7899 */ /* 0x000fe2000800063f */
[----:B------:R-:W-:Y:S04]  /*5810*/  BSSY B0, `(.L_x_52) ;  /* 0x0000012000007945 */ /* 0x000fe80003800000 */
[----:B------:R-:W-:Y:S07]  /*5820*/  @P1 BRA `(.L_x_53) ;  /* 0x0000000000401947 */ /* 0x000fee0003800000 */
[----:B------:R-:W-:Y:S01]  /*5830*/  ULDC.64 UR4, c[0x0][0x688] ;  /* 0x0001a20000047ab9 */ /* 0x000fe20000000a00 */
[----:B------:R-:W-:Y:S01]  /*5840*/  VIADD R5, R16, UR42 ;  /* 0x0000002a10057c36 */ /* 0x000fe20008000000 */
[----:B------:R-:W-:-:S04]  /*5850*/  UIMAD UR4, UR43, UR4, UR42 ;  /* 0x000000042b0472a4 */ /* 0x000fc8000f8e022a */
[----:B------:R-:W-:Y:S01]  /*5860*/  UIMAD UR4, UR44, UR5, UR4 ;  /* 0x000000052c0472a4 */ /* 0x000fe2000f8e0204 */
[C---:B------:R-:W-:Y:S02]  /*5870*/  IADD3 R4, R5.reuse, 0x8, RZ ;  /* 0x0000000805047810 */ /* 0x040fe40007ffe0ff */
[----:B------:R-:W-:Y:S02]  /*5880*/  ULDC UR5, c[0x0][0x288] ;  /* 0x0000a20000057ab9 */ /* 0x000fe40000000800 */
[----:B------:R-:W-:Y:S01]  /*5890*/  ISETP.GE.U32.AND P0, PT, R5, UR5, PT ;  /* 0x0000000505007c0c */ /* 0x000fe2000bf06070 */
[----:B-1----:R-:W-:Y:S01]  /*58a0*/  IMAD.U32 R3, RZ, RZ, UR4 ;  /* 0x00000004ff037e24 */ /* 0x002fe2000f8e00ff */
[----:B------:R-:W-:Y:S02]  /*58b0*/  IADD3 R0, P2, R16, UR4, RZ ;  /* 0x0000000410007c10 */ /* 0x000fe4000ff5e0ff */
[----:B------:R-:W-:Y:S01]  /*58c0*/  ISETP.GE.U32.AND P1, PT, R4, UR5, PT ;  /* 0x0000000504007c0c */ /* 0x000fe2000bf26070 */
[----:B------:R-:W-:Y:S01]  /*58d0*/  ULDC.64 UR4, c[0x0][0x680] ;  /* 0x0001a00000047ab9 */ /* 0x000fe20000000a00 */
[----:B------:R-:W-:-:S02]  /*58e0*/  LEA.HI.X.SX32 R3, R3, RZ, 0x1, P2 ;  /* 0x000000ff03037211 */ /* 0x000fc400010f0eff */
[----:B------:R-:W-:-:S04]  /*58f0*/  LEA R4, P2, R0, UR4, 0x2 ;  /* 0x0000000400047c11 */ /* 0x000fc8000f8410ff */
[----:B------:R-:W-:-:S05]  /*5900*/  LEA.HI.X R5, R0, UR5, R3, 0x2, P2 ;  /* 0x0000000500057c11 */ /* 0x000fca00090f1403 */
[----:B------:R2:W-:Y:S04]  /*5910*/  @!P0 STG.E desc[UR58][R4.64], R11 ;  /* 0x0000000b04008986 */ /* 0x0005e8000c10193a */
[----:B------:R2:W-:Y:S02]  /*5920*/  @!P1 STG.E desc[UR58][R4.64+0x20], R9 ;  /* 0x0000200904009986 */ /* 0x0005e4000c10193a */
.L_x_53:
[----:B------:R-:W-:Y:S05]  /*5930*/  BSYNC B0 ;  /* 0x0000000000007941 */ /* 0x000fea0003800000 */
.L_x_52:
[----:B------:R-:W-:Y:S01]  /*5940*/  ULDC.64 UR4, c[0x0][0x730] ;  /* 0x0001cc0000047ab9 */ /* 0x000fe20000000a00 */
[-C--:B------:R-:W-:Y:S01]  /*5950*/  FMUL R27, R74, R10.reuse ;  /* 0x0000000a4a1b7220 */ /* 0x080fe20000400000 */
[----:B------:R-:W-:Y:S01]  /*5960*/  ISETP.NE.U32.AND P0, PT, RZ, UR4, PT ;  /* 0x00000004ff007c0c */ /* 0x000fe2000bf05070 */
[-C--:B------:R-:W-:Y:S01]  /*5970*/  FMUL R26, R75, R10.reuse ;  /* 0x0000000a4b1a7220 */ /* 0x080fe20000400000 */
[-C--:B------:R-:W-:Y:S01]  /*5980*/  FMUL R31, R78, R10.reuse ;  /* 0x0000000a4e1f7220 */ /* 0x080fe20000400000 */
[-C--:B------:R-:W-:Y:S01]  /*5990*/  FMUL R30, R79, R10.reuse ;  /* 0x0000000a4f1e7220 */ /* 0x080fe20000400000 */
[----:B------:R-:W-:Y:S01]  /*59a0*/  ISETP.NE.AND.EX P0, PT, RZ, UR5, PT, P0 ;  /* 0x00000005ff007c0c */ /* 0x000fe2000bf05300 */
[-C--:B------:R-:W-:Y:S01]  /*59b0*/  FMUL R35, R66, R10.reuse ;  /* 0x0000000a42237220 */ /* 0x080fe20000400000 */
[-C--:B------:R-:W-:Y:S01]  /*59c0*/  FMUL R34, R67, R10.reuse ;  /* 0x0000000a43227220 */ /* 0x080fe20000400000 */
[-C--:B------:R-:W-:Y:S01]  /*59d0*/  FMUL R39, R70, R10.reuse ;  /* 0x0000000a46277220 */ /* 0x080fe20000400000 */
[-C--:B------:R-:W-:Y:S01]  /*59e0*/  FMUL R38, R71, R10.reuse ;  /* 0x0000000a47267220 */ /* 0x080fe20000400000 */
[-C--:B------:R-:W-:Y:S01]  /*59f0*/  FMUL R43, R58, R10.reuse ;  /* 0x0000000a3a2b7220 */ /* 0x080fe20000400000 */
[-C--:B------:R-:W-:Y:S01]  /*5a00*/  FMUL R42, R59, R10.reuse ;  /* 0x0000000a3b2a7220 */ /* 0x080fe20000400000 */
[-C--:B------:R-:W-:Y:S01]  /*5a10*/  FMUL R47, R62, R10.reuse ;  /* 0x0000000a3e2f7220 */ /* 0x080fe20000400000 */
[----:B------:R-:W-:-:S05]  /*5a20*/  FMUL R46, R63, R10 ;  /* 0x0000000a3f2e7220 */ /* 0x000fca0000400000 */
[----:B------:R-:W-:Y:S05]  /*5a30*/  @P0 BRA `(.L_x_54) ;  /* 0x0000000000240947 */ /* 0x000fea0003800000 */
[----:B------:R-:W-:Y:S02]  /*5a40*/  ULDC.64 UR4, c[0x0][0x728] ;  /* 0x0001ca0000047ab9 */ /* 0x000fe40000000a00 */
[----:B------:R-:W-:-:S04]  /*5a50*/  ISETP.NE.U32.AND P0, PT, RZ, UR4, PT ;  /* 0x00000004ff007c0c */ /* 0x000fc8000bf05070 */
[----:B------:R-:W-:-:S13]  /*5a60*/  ISETP.NE.AND.EX P0, PT, RZ, UR5, PT, P0 ;  /* 0x00000005ff007c0c */ /* 0x000fda000bf05300 */
[----:B------:R-:W-:Y:S05]  /*5a70*/  @!P0 BRA `(.L_x_55) ;  /* 0x00000000000c8947 */ /* 0x000fea0003800000 */
[----:B--2---:R-:W2:Y:S02]  /*5a80*/  LDC.64 R4, c[0x0][0x728] ;  /* 0x0001ca00ff047b82 */ /* 0x004ea40000000a00 */
[----:B--2---:R3:W5:Y:S01]  /*5a90*/  LDG.E R23, desc[UR58][R4.64] ;  /* 0x0000003a04177981 */ /* 0x004762000c1e1900 */
[----:B------:R-:W-:Y:S05]  /*5aa0*/  BRA `(.L_x_54) ;  /* 0x0000000000087947 */ /* 0x000fea0003800000 */
.L_x_55:
[----:B------:R-:W-:Y:S02]  /*5ab0*/  ULDC UR4, c[0x0][0x720] ;  /* 0x0001c80000047ab9 */ /* 0x000fe40000000800 */
[----:B------:R-:W-:-:S07]  /*5ac0*/  IMAD.U32 R23, RZ, RZ, UR4 ;  /* 0x00000004ff177e24 */ /* 0x000fce000f8e00ff */
.L_x_54:
[----:B-1----:R-:W-:-:S04]  /*5ad0*/  MOV R0, RZ ;  /* 0x000000ff00007202 */ /* 0x002fc80000000f00 */
[----:B------:R-:W-:-:S13]  /*5ae0*/  LOP3.LUT P0, RZ, R0, 0x9f, RZ, 0xc0, !PT ;  /* 0x0000009f00ff7812 */ /* 0x000fda000780c0ff */
[----:B------:R-:W-:Y:S05]  /*5af0*/  @!P0 BRA `(.L_x_56) ;  /* 0x0000000000408947 */ /* 0x000fea0003800000 */
[----:B------:R-:W-:Y:S01]  /*5b00*/  MOV R0, 0x0 ;  /* 0x0000000000007802 */ /* 0x000fe20000000f00 */
[----:B------:R-:W-:Y:S01]  /*5b10*/  ULDC.64 UR4, c[0x4][0x70] ;  /* 0x01001c0000047ab9 */ /* 0x000fe20000000a00 */
[----:B------:R-:W-:Y:S01]  /*5b20*/  ULDC.64 UR6, c[0x4][0x8] ;  /* 0x0100020000067ab9 */ /* 0x000fe20000000a00 */
[----:B--23--:R-:W-:Y:S01]  /*5b30*/  MOV R4, UR4 ;  /* 0x0000000400047c02 */ /* 0x00cfe20008000f00 */
[----:B------:R1:W2:Y:S01]  /*5b40*/  LDC.64 R14, c[0x4][R0] ;  /* 0x01000000000e7b82 */ /* 0x0002a20000000a00 */
[----:B------:R-:W-:Y:S01]  /*5b50*/  IMAD.U32 R5, RZ, RZ, UR5 ;  /* 0x00000005ff057e24 */ /* 0x000fe2000f8e00ff */
[----:B------:R-:W-:Y:S01]  /*5b60*/  ULDC.64 UR4, c[0x4][0x78] ;  /* 0x01001e0000047ab9 */ /* 0x000fe20000000a00 */
[----:B------:R-:W-:Y:S01]  /*5b70*/  IMAD.U32 R10, RZ, RZ, UR6 ;  /* 0x00000006ff0a7e24 */ /* 0x000fe2000f8e00ff */
[----:B------:R-:W-:Y:S01]  /*5b80*/  MOV R7, UR5 ;  /* 0x0000000500077c02 */ /* 0x000fe20008000f00 */
[----:B------:R-:W-:Y:S01]  /*5b90*/  IMAD.U32 R6, RZ, RZ, UR4 ;  /* 0x00000004ff067e24 */ /* 0x000fe2000f8e00ff */
[----:B------:R-:W-:Y:S01]  /*5ba0*/  MOV R8, 0x70 ;  /* 0x0000007000087802 */ /* 0x000fe20000000f00 */
[----:B------:R-:W-:-:S02]  /*5bb0*/  IMAD.U32 R11, RZ, RZ, UR7 ;  /* 0x00000007ff0b7e24 */ /* 0x000fc4000f8e00ff */
[----:B------:R-:W-:Y:S02]  /*5bc0*/  IMAD.MOV.U32 R12, RZ, RZ, 0x1 ;  /* 0x00000001ff0c7424 */ /* 0x000fe400078e00ff */
[----:B-1----:R-:W-:-:S07]  /*5bd0*/  IMAD.MOV.U32 R13, RZ, RZ, RZ ;  /* 0x000000ffff0d7224 */ /* 0x002fce00078e00ff */
[----:B------:R-:W-:-:S07]  /*5be0*/  LEPC R20, `(.L_x_56) ;  /* 0x000000001014794e */ /* 0x000fce0000000000 */
[----:B--2--5:R-:W-:Y:S05]  /*5bf0*/  CALL.ABS.NOINC R14 ;  /* 0x000000000e007343 */ /* 0x024fea0003c00000 */
.L_x_56:
[----:B------:R-:W-:Y:S01]  /*5c00*/  LOP3.LUT P0, RZ, R18, 0x90, RZ, 0xc0, !PT ;  /* 0x0000009012ff7812 */ /* 0x000fe2000780c0ff */
[----:B------:R-:W-:-:S12]  /*5c10*/  BSSY B6, `(.L_x_57) ;  /* 0x0000012000067945 */ /* 0x000fd80003800000 */
        /* <DEDUP_REMOVED lines=17> */
.L_x_58:
[----:B------:R-:W-:Y:S05]  /*5d30*/  BSYNC B6 ;  /* 0x0000000000067941 */ /* 0x000fea0003800000 */
.L_x_57:
[----:B------:R-:W-:Y:S02]  /*5d40*/  ULDC.64 UR4, c[0x0][0x730] ;  /* 0x0001cc0000047ab9 */ /* 0x000fe40000000a00 */
[----:B------:R-:W-:Y:S01]  /*5d50*/  ISETP.NE.U32.AND P0, PT, RZ, UR4, PT ;  /* 0x00000004ff007c0c */ /* 0x000fe2000bf05070 */
[----:B------:R-:W-:-:S03]  /*5d60*/  ULDC UR4, c[0x0][0x720] ;  /* 0x0001c80000047ab9 */ /* 0x000fc60000000800 */
[----:B------:R-:W-:-:S04]  /*5d70*/  ISETP.NE.AND.EX P0, PT, RZ, UR5, PT, P0 ;  /* 0x00000005ff007c0c */ /* 0x000fc8000bf05300 */
[----:B-----5:R-:W-:Y:S02]  /*5d80*/  FSEL R48, R23, UR4, !P0 ;  /* 0x0000000417307c08 */ /* 0x020fe4000c000000 */
[----:B------:R-:W-:-:S03]  /*5d90*/  ISETP.GT.U32.AND P0, PT, R19, 0x3e, PT ;  /* 0x0000003e1300780c */ /* 0x000fc60003f04070 */
[-C--:B------:R-:W-:Y:S01]  /*5da0*/  FMUL R0, R88, R48.reuse ;  /* 0x0000003058007220 */ /* 0x080fe20000400000 */
[-C--:B------:R-:W-:Y:S01]  /*5db0*/  FMUL R3, R89, R48.reuse ;  /* 0x0000003059037220 */ /* 0x080fe20000400000 */
[-C--:B--23--:R-:W-:Y:S01]  /*5dc0*/  FMUL R4, R90, R48.reuse ;  /* 0x000000305a047220 */ /* 0x08cfe20000400000 */
        /* <DEDUP_REMOVED lines=40> */
[----:B------:R-:W-:Y:S01]  /*6050*/  F2FP.BF16.F32.PACK_AB R51, R9, R8 ;  /* 0x000000080933723e */ /* 0x000fe200000010ff */
[----:B------:R-:W-:Y:S06]  /*6060*/  @P0 BRA `(.L_x_59) ;  /* 0x0000000000040947 */ /* 0x000fec0003800000 */
[----:B------:R-:W-:-:S04]  /*6070*/  DEPBAR.LE SB0, 0x1 ;  /* 0x000080400000791a */ /* 0x000fc80000000000 */
.L_x_59:
[----:B------:R-:W-:Y:S05]  /*6080*/  WARPSYNC.ALL ;  /* 0x0000000000007948 */ /* 0x000fea0003800000 */
[----:B------:R-:W-:Y:S01]  /*6090*/  BAR.SYNC.DEFER_BLOCKING 0x1, 0x80 ;  /* 0x0042000000007b1d */ /* 0x000fe20000010000 */
[----:B------:R-:W-:Y:S02]  /*60a0*/  F2FP.BF16.F32.PACK_AB R4, R10, R11 ;  /* 0x0000000b0a04723e */ /* 0x000fe400000010ff */
[----:B------:R-:W-:Y:S02]  /*60b0*/  F2FP.BF16.F32.PACK_AB R5, R12, R13 ;  /* 0x0000000d0c05723e */ /* 0x000fe400000010ff */
[----:B------:R-:W-:Y:S01]  /*60c0*/  F2FP.BF16.F32.PACK_AB R6, R14, R15 ;  /* 0x0000000f0e06723e */ /* 0x000fe200000010ff */
[----:B------:R-:W-:Y:S01]  /*60d0*/  BSSY B0, `(.L_x_60) ;  /* 0x0000016000007945 */ /* 0x000fe20003800000 */
[----:B------:R-:W-:Y:S01]  /*60e0*/  F2FP.BF16.F32.PACK_AB R7, R20, R21 ;  /* 0x000000151407723e */ /* 0x000fe200000010ff */
[----:B------:R1:W-:Y:S01]  /*60f0*/  STSM.16.M88.4 [R22], R48 ;  /* 0x0000003016007844 */ /* 0x0003e20000000200 */
[----:B------:R-:W-:Y:S01]  /*6100*/  @!PT LDS RZ, [RZ] ;  /* 0x00000000fffff984 */ /* 0x000fe20000000800 */
[----:B------:R-:W-:Y:S01]  /*6110*/  @!PT LDS RZ, [RZ] ;  /* 0x00000000fffff984 */ /* 0x000fe20000000800 */
[----:B------:R-:W-:Y:S01]  /*6120*/  @!PT LDS RZ, [RZ] ;  /* 0x00000000fffff984 */ /* 0x000fe20000000800 */
[----:B------:R-:W-:Y:S01]  /*6130*/  @!PT LDS RZ, [RZ] ;  /* 0x00000000fffff984 */ /* 0x000fe20000000800 */
[----:B------:R2:W-:Y:S06]  /*6140*/  MEMBAR.ALL.CTA ;  /* 0x0000000000007992 */ /* 0x0005ec0000008000 */
[----:B--2---:R-:W2:Y:S02]  /*6150*/  FENCE.VIEW.ASYNC.S ;  /* 0x00000000000073c6 */ /* 0x004ea40000000000 */
[----:B--2---:R-:W-:Y:S06]  /*6160*/  BAR.SYNC.DEFER_BLOCKING 0x1, 0x80 ;  /* 0x0042000000007b1d */ /* 0x004fec0000010000 */
[----:B------:R-:W-:Y:S05]  /*6170*/  @P0 BRA `(.L_x_61) ;  /* 0x00000000002c0947 */ /* 0x000fea0003800000 */
[----:B------:R-:W-:Y:S01]  /*6180*/  UIADD3 UR4, UR49, 0x10700, URZ ;  /* 0x0001070031047890 */ /* 0x000fe2000fffe03f */
[----:B------:R-:W-:Y:S01]  /*6190*/  IADD3 R0, P1, R98, 0x670, RZ ;  /* 0x0000067062007810 */ /* 0x000fe20007f3e0ff */
[----:B------:R-:W-:-:S04]  /*61a0*/  UMOV UR41, URZ ;  /* 0x0000003f00297c82 */ /* 0x000fc80008000000 */
[----:B------:R-:W-:Y:S01]  /*61b0*/  IMAD.X R3, RZ, RZ, R99, P1 ;  /* 0x000000ffff037224 */ /* 0x000fe200008e0663 */
[----:B------:R-:W-:Y:S02]  /*61c0*/  MOV R18, UR4 ;  /* 0x0000000400127c02 */ /* 0x000fe40008000f00 */
[----:B------:R-:W-:Y:S02]  /*61d0*/  R2UR UR4, R0 ;  /* 0x00000000000472ca */ /* 0x000fe400000e0000 */
[----:B------:R-:W-:Y:S02]  /*61e0*/  R2UR UR40, R18 ;  /* 0x00000000122872ca */ /* 0x000fe400000e0000 */
[----:B------:R-:W-:-:S13]  /*61f0*/  R2UR UR5, R3 ;  /* 0x00000000030572ca */ /* 0x000fda00000e0000 */
[----:B------:R2:W-:Y:S01]  /*6200*/  UTMASTG.4D [UR40], [UR4] ;  /* 0x00000028040073b5 */ /* 0x0005e20008018000 */
[----:B------:R0:W-:Y:S01]  /*6210*/  UTMACMDFLUSH ;  /* 0x00000000000079b7 */ /* 0x0001e20000000000 */
[----:B--2---:R-:W-:-:S04]  /*6220*/  DEPBAR.LE SB0, 0x1 ;  /* 0x000080400000791a */ /* 0x004fc80000000000 */
.L_x_61:
[----:B------:R-:W-:Y:S05]  /*6230*/  BSYNC B0 ;  /* 0x0000000000007941 */ /* 0x000fea0003800000 */
.L_x_60:
[----:B------:R-:W-:Y:S01]  /*6240*/  BAR.SYNC.DEFER_BLOCKING 0x1, 0x80 ;  /* 0x0042000000007b1d */ /* 0x000fe20000010000 */
[----:B------:R-:W-:Y:S02]  /*6250*/  F2FP.BF16.F32.PACK_AB R24, R24, R25 ;  /* 0x000000191818723e */ /* 0x000fe400000010ff */
[----:B------:R-:W-:Y:S02]  /*6260*/  F2FP.BF16.F32.PACK_AB R25, R26, R27 ;  /* 0x0000001b1a19723e */ /* 0x000fe400000010ff */
[----:B------:R-:W-:Y:S01]  /*6270*/  F2FP.BF16.F32.PACK_AB R26, R28, R29 ;  /* 0x0000001d1c1a723e */ /* 0x000fe200000010ff */
[----:B------:R-:W-:Y:S01]  /*6280*/  BSSY B0, `(.L_x_62) ;  /* 0x0000014000007945 */ /* 0x000fe20003800000 */
[----:B------:R-:W-:Y:S01]  /*6290*/  F2FP.BF16.F32.PACK_AB R27, R30, R31 ;  /* 0x0000001f1e1b723e */ /* 0x000fe200000010ff */
[----:B------:R2:W-:Y:S01]  /*62a0*/  STSM.16.M88.4 [R22+0x800], R4 ;  /* 0x0008000416007844 */ /* 0x0005e20000000200 */
[----:B------:R-:W-:Y:S01]  /*62b0*/  @!PT LDS RZ, [RZ] ;  /* 0x00000000fffff984 */ /* 0x000fe20000000800 */
[----:B------:R-:W-:Y:S01]  /*62c0*/  @!PT LDS RZ, [RZ] ;  /* 0x00000000fffff984 */ /* 0x000fe20000000800 */
[----:B------:R-:W-:Y:S01]  /*62d0*/  @!PT LDS RZ, [RZ] ;  /* 0x00000000fffff984 */ /* 0x000fe20000000800 */
[----:B------:R-:W-:Y:S01]  /*62e0*/  @!PT LDS RZ, [RZ] ;  /* 0x00000000fffff984 */ /* 0x000fe20000000800 */
[----:B------:R3:W-:Y:S06]  /*62f0*/  MEMBAR.ALL.CTA ;  /* 0x0000000000007992 */ /* 0x0007ec0000008000 */
[----:B---3--:R-:W3:Y:S02]  /*6300*/  FENCE.VIEW.ASYNC.S ;  /* 0x00000000000073c6 */ /* 0x008ee40000000000 */
[----:B---3--:R-:W-:Y:S06]  /*6310*/  BAR.SYNC.DEFER_BLOCKING 0x1, 0x80 ;  /* 0x0042000000007b1d */ /* 0x008fec0000010000 */
[----:B------:R-:W-:Y:S05]  /*6320*/  @P0 BRA `(.L_x_63) ;  /* 0x0000000000240947 */ /* 0x000fea0003800000 */
[----:B------:R-:W-:Y:S01]  /*6330*/  IADD3 R0, P1, R98, 0x670, RZ ;  /* 0x0000067062007810 */ /* 0x000fe20007f3e0ff */
[----:B------:R-:W-:Y:S01]  /*6340*/  UIADD3 UR40, UR49, 0x10f00, URZ ;  /* 0x00010f0031287890 */ /* 0x000fe2000fffe03f */
[----:B------:R-:W-:Y:S02]  /*6350*/  UMOV UR41, 0x10 ;  /* 0x0000001000297882 */ /* 0x000fe40000000000 */
[----:B------:R-:W-:Y:S01]  /*6360*/  R2UR UR4, R0 ;  /* 0x00000000000472ca */ /* 0x000fe200000e0000 */
[----:B------:R-:W-:-:S05]  /*6370*/  IMAD.X R3, RZ, RZ, R99, P1 ;  /* 0x000000ffff037224 */ /* 0x000fca00008e0663 */
[----:B------:R-:W-:-:S13]  /*6380*/  R2UR UR5, R3 ;  /* 0x00000000030572ca */ /* 0x000fda00000e0000 */
[----:B------:R3:W-:Y:S01]  /*6390*/  UTMASTG.4D [UR40], [UR4] ;  /* 0x00000028040073b5 */ /* 0x0007e20008018000 */
[----:B------:R0:W-:Y:S01]  /*63a0*/  UTMACMDFLUSH ;  /* 0x00000000000079b7 */ /* 0x0001e20000000000 */
[----:B---3--:R-:W-:-:S04]  /*63b0*/  DEPBAR.LE SB0, 0x1 ;  /* 0x000080400000791a */ /* 0x008fc80000000000 */
.L_x_63:
[----:B------:R-:W-:Y:S05]  /*63c0*/  BSYNC B0 ;  /* 0x0000000000007941 */ /* 0x000fea0003800000 */
.L_x_62:
        /* <DEDUP_REMOVED lines=12> */
[----:B----4-:R-:W4:Y:S02]  /*6490*/  FENCE.VIEW.ASYNC.S ;  /* 0x00000000000073c6 */ /* 0x010f240000000000 */
[----:B----4-:R-:W-:Y:S06]  /*64a0*/  BAR.SYNC.DEFER_BLOCKING 0x1, 0x80 ;  /* 0x0042000000007b1d */ /* 0x010fec0000010000 */
[----:B------:R-:W-:Y:S05]  /*64b0*/  @P0 BRA `(.L_x_65) ;  /* 0x00000000002c0947 */ /* 0x000fea0003800000 */
[----:B------:R-:W-:Y:S01]  /*64c0*/  UIADD3 UR4, UR49, 0x10700, URZ ;  /* 0x0001070031047890 */ /* 0x000fe2000fffe03f */
[----:B------:R-:W-:Y:S01]  /*64d0*/  IADD3 R0, P1, R98, 0x670, RZ ;  /* 0x0000067062007810 */ /* 0x000fe20007f3e0ff */
[----:B------:R-:W-:-:S04]  /*64e0*/  UMOV UR41, 0x20 ;  /* 0x0000002000297882 */ /* 0x000fc80000000000 */
[----:B------:R-:W-:Y:S01]  /*64f0*/  IMAD.X R3, RZ, RZ, R99, P1 ;  /* 0x000000ffff037224 */ /* 0x000fe200008e0663 */
[----:B------:R-:W-:Y:S02]  /*6500*/  MOV R18, UR4 ;  /* 0x0000000400127c02 */ /* 0x000fe40008000f00 */
[----:B------:R-:W-:Y:S02]  /*6510*/  R2UR UR4, R0 ;  /* 0x00000000000472ca */ /* 0x000fe400000e0000 */
[----:B------:R-:W-:Y:S02]  /*6520*/  R2UR UR40, R18 ;  /* 0x00000000122872ca */ /* 0x000fe400000e0000 */
[----:B------:R-:W-:-:S13]  /*6530*/  R2UR UR5, R3 ;  /* 0x00000000030572ca */ /* 0x000fda00000e0000 */
[----:B------:R4:W-:Y:S01]  /*6540*/  UTMASTG.4D [UR40], [UR4] ;  /* 0x00000028040073b5 */ /* 0x0009e20008018000 */
[----:B------:R0:W-:Y:S01]  /*6550*/  UTMACMDFLUSH ;  /* 0x00000000000079b7 */ /* 0x0001e20000000000 */
[----:B----4-:R-:W-:-:S04]  /*6560*/  DEPBAR.LE SB0, 0x1 ;  /* 0x000080400000791a */ /* 0x010fc80000000000 */
.L_x_65:
[----:B------:R-:W-:Y:S05]  /*6570*/  BSYNC B0 ;  /* 0x0000000000007941 */ /* 0x000fea0003800000 */
.L_x_64:
        /* <DEDUP_REMOVED lines=12> */
[----:B-----5:R-:W5:Y:S02]  /*6640*/  FENCE.VIEW.ASYNC.S ;  /* 0x00000000000073c6 */ /* 0x020f640000000000 */
[----:B-----5:R-:W-:Y:S06]  /*6650*/  BAR.SYNC.DEFER_BLOCKING 0x1, 0x80 ;  /* 0x0042000000007b1d */ /* 0x020fec0000010000 */
        /* <DEDUP_REMOVED lines=9> */
[----:B-1----:R-:W-:-:S04]  /*66f0*/  DEPBAR.LE SB0, 0x1 ;  /* 0x000080400000791a */ /* 0x002fc80000000000 */
.L_x_67:
[----:B------:R-:W-:Y:S05]  /*6700*/  BSYNC B0 ;  /* 0x0000000000007941 */ /* 0x000fea0003800000 */
.L_x_66:
[----:B------:R-:W-:Y:S06]  /*6710*/  BAR.SYNC.DEFER_BLOCKING 0x1, 0x80 ;  /* 0x0042000000007b1d */ /* 0x000fec0000010000 */
[----:B------:R-:W-:Y:S01]  /*6720*/  BSSY B0, `(.L_x_68) ;  /* 0x0000014000007945 */ /* 0x000fe20003800000 */
[----:B------:R1:W-:Y:S01]  /*6730*/  STSM.16.M88.4 [R22], R40 ;  /* 0x0000002816007844 */ /* 0x0003e20000000200 */
        /* <DEDUP_REMOVED lines=16> */
[----:B------:R1:W-:Y:S02]  /*6840*/  UTMASTG.4D [UR40], [UR4] ;  /* 0x00000028040073b5 */ /* 0x0003e40008018000 */
[----:B-1----:R0:W-:Y:S02]  /*6850*/  UTMACMDFLUSH ;  /* 0x00000000000079b7 */ /* 0x0021e40000000000 */
.L_x_69:
[----:B------:R-:W-:Y:S05]  /*6860*/  BSYNC B0 ;  /* 0x0000000000007941 */ /* 0x000fea0003800000 */
.L_x_68:
[----:B------:R-:W-:Y:S01]  /*6870*/  IADD3 R17, R17, UR47, RZ ;  /* 0x0000002f11117c10 */ /* 0x000fe2000fffe0ff */
[----:B------:R-:W-:Y:S01]  /*6880*/  ULDC UR4, c[0x0][0xa00] ;  /* 0x0002800000047ab9 */ /* 0x000fe20000000800 */
[----:B------:R-:W-:Y:S01]  /*6890*/  IMAD.U32 R0, RZ, RZ, UR48 ;  /* 0x00000030ff007e24 */ /* 0x000fe2000f8e00ff */
[----:B------:R-:W-:-:S04]  /*68a0*/  DEPBAR.LE SB0, 0x0 ;  /* 0x000080000000791a */ /* 0x000fc80000000000 */
[----:B------:R-:W-:Y:S01]  /*68b0*/  ISETP.GE.AND P0, PT, R17, UR4, PT ;  /* 0x0000000411007c0c */ /* 0x000fe2000bf06270 */
[----:B------:R1:W-:Y:S01]  /*68c0*/  SYNCS.ARRIVE.TRANS64.A1T0 RZ, [R0+UR52], RZ ;  /* 0x000000ff00ff79a7 */ /* 0x0003e20008100034 */
[----:B------:R-:W-:-:S11]  /*68d0*/  LOP3.LUT R97, R97, 0x1, RZ, 0x3c, !PT ;  /* 0x0000000161617812 */ /* 0x000fd600078e3cff */
[----:B-1----:R-:W-:Y:S05]  /*68e0*/  @!P0 BRA `(.L_x_70) ;  /* 0xffffffa400708947 */ /* 0x002fea000383ffff */
[----:B------:R-:W-:Y:S05]  /*68f0*/  EXIT ;  /* 0x000000000000794d */ /* 0x000fea0003800000 */
.L_x_6:
[----:B------:R-:W-:-:S08]  /*6900*/  NOP ;  /* 0x0000000000007918 */ /* 0x000fd00000000000 */
[----:B------:R-:W2:-:S00]  /*6910*/  USETMAXREG.DEALLOC.CTAPOOL 0x18 ;  /* 0x00000018000079c8 */ /* 0x000e8000080e0500 */
[----:B------:R-:W-:-:S13]  /*6920*/  PLOP3.LUT P3, PT, PT, PT, UP0, 0x80, 0x0 ;  /* 0x000000000000781c */ /* 0x000fda0003f6f008 */
[----:B--2---:R-:W-:Y:S05]  /*6930*/  @!P3 BRA `(.L_x_71) ;  /* 0x0000000800e4b947 */ /* 0x004fea0003800000 */
[----:B------:R-:W-:-:S13]  /*6940*/  PLOP3.LUT P2, PT, PT, PT, UP1, 0x80, 0x0 ;  /* 0x000000000000781c */ /* 0x000fda0003f4f018 */
[----:B-1----:R-:W-:Y:S05]  /*6950*/  @P2 EXIT ;  /* 0x000000000000294d */ /* 0x002fea0003800000 */
[----:B------:R-:W-:Y:S02]  /*6960*/  ULDC UR4, c[0x0][0xa00] ;  /* 0x0002800000047ab9 */ /* 0x000fe40000000800 */
[----:B------:R-:W-:-:S13]  /*6970*/  ISETP.GE.AND P2, PT, R17, UR4, PT ;  /* 0x0000000411007c0c */ /* 0x000fda000bf46270 */
[----:B------:R-:W-:Y:S05]  /*6980*/  @P2 EXIT ;  /* 0x000000000000294d */ /* 0x000fea0003800000 */
[----:B------:R-:W-:Y:S01]  /*6990*/  LOP3.LUT P2, RZ, R2, 0x1f, RZ, 0xc0, !PT ;  /* 0x0000001f02ff7812 */ /* 0x000fe2000784c0ff */
[----:B------:R-:W-:Y:S01]  /*69a0*/  BSSY B0, `(.L_x_72) ;  /* 0x00000b1000007945 */ /* 0x000fe20003800000 */
[----:B------:R-:W-:Y:S01]  /*69b0*/  IMAD.MOV.U32 R4, RZ, RZ, 0x1 ;  /* 0x00000001ff047424 */ /* 0x000fe200078e00ff */
[----:B------:R-:W-:Y:S01]  /*69c0*/  MOV R5, 0x1 ;  /* 0x0000000100057802 */ /* 0x000fe20000000f00 */
[----:B------:R-:W-:Y:S01]  /*69d0*/  IMAD.MOV.U32 R0, RZ, RZ, RZ ;  /* 0x000000ffff007224 */ /* 0x000fe200078e00ff */
[----:B------:R-:W-:Y:S01]  /*69e0*/  PLOP3.LUT P0, PT, P2, P0, PT, 0x2a, 0x0 ;  /* 0x000000000000781c */ /* 0x000fe20001700572 */
[----:B------:R-:W-:Y:S01]  /*69f0*/  ULOP3.LUT UR22, UR55, 0x2, URZ, 0xfc, !UPT ;  /* 0x0000000237167892 */ /* 0x000fe2000f8efc3f */
[----:B------:R-:W-:Y:S01]  /*6a00*/  ULDC UR23, c[0x0][0xc] ;  /* 0x0000030000177ab9 */ /* 0x000fe20000000800 */
[----:B------:R-:W-:Y:S01]  /*6a10*/  ULDC.64 UR20, c[0x0][0x198] ;  /* 0x0000660000147ab9 */ /* 0x000fe20000000a00 */
[----:B------:R-:W-:-:S09]  /*6a20*/  ULDC UR24, c[0x0][0xa00] ;  /* 0x0002800000187ab9 */ /* 0x000fd20000000800 */
.L_x_87:
[----:B------:R-:W1:Y:S01]  /*6a30*/  LDC R6, c[0x0][0xa04] ;  /* 0x00028100ff067b82 */ /* 0x000e620000000800 */
[----:B------:R-:W-:Y:S01]  /*6a40*/  IMAD.MOV.U32 R7, RZ, RZ, R17 ;  /* 0x000000ffff077224 */ /* 0x000fe200078e0011 */
[----:B------:R-:W-:-:S06]  /*6a50*/  UMOV UR4, 0xffffffff ;  /* 0xffffffff00047882 */ /* 0x000fcc0000000000 */
[----:B------:R-:W2:Y:S08]  /*6a60*/  LDC R10, c[0x0][0xa10] ;  /* 0x00028400ff0a7b82 */ /* 0x000eb00000000800 */
[----:B------:R-:W3:Y:S01]  /*6a70*/  LDC R13, c[0x0][0xa1c] ;  /* 0x00028700ff0d7b82 */ /* 0x000ee20000000800 */
[----:B-1----:R-:W-:Y:S02]  /*6a80*/  ISETP.NE.AND P2, PT, R6, 0x1, PT ;  /* 0x000000010600780c */ /* 0x002fe40003f45270 */
[----:B--2---:R-:W-:-:S11]  /*6a90*/  ISETP.NE.AND P3, PT, R10, 0x1, PT ;  /* 0x000000010a00780c */ /* 0x004fd60003f65270 */
[----:B------:R-:W1:Y:S01]  /*6aa0*/  @P2 LDC.64 R8, c[0x0][0xa08] ;  /* 0x00028200ff082b82 */ /* 0x000e620000000a00 */
[----:B---3--:R-:W-:-:S07]  /*6ab0*/  ISETP.NE.AND P4, PT, R13, 0x1, PT ;  /* 0x000000010d00780c */ /* 0x008fce0003f85270 */
[----:B------:R-:W2:Y:S08]  /*6ac0*/  @P3 LDC R12, c[0x0][0xa14] ;  /* 0x00028500ff0c3b82 */ /* 0x000eb00000000800 */
[----:B------:R-:W3:Y:S08]  /*6ad0*/  @P3 LDC R11, c[0x0][0xa18] ;  /* 0x00028600ff0b3b82 */ /* 0x000ef00000000800 */
[----:B------:R-:W4:Y:S01]  /*6ae0*/  @P4 LDC.64 R2, c[0x0][0xa20] ;  /* 0x00028800ff024b82 */ /* 0x000f220000000a00 */
[----:B-1----:R-:W-:-:S05]  /*6af0*/  @P2 IMAD.HI.U32 R8, R17, R8, RZ ;  /* 0x0000000811082227 */ /* 0x002fca00078e00ff */
[----:B------:R-:W-:-:S05]  /*6b00*/  @P2 SHF.R.U32.HI R7, RZ, R9, R8 ;  /* 0x00000009ff072219 */ /* 0x000fca0000011608 */
[----:B--2---:R-:W-:-:S04]  /*6b10*/  @P3 IMAD.HI.U32 R8, R7, R12, RZ ;  /* 0x0000000c07083227 */ /* 0x004fc800078e00ff */
[----:B------:R-:W-:Y:S01]  /*6b20*/  IMAD.MOV.U32 R9, RZ, RZ, R7 ;  /* 0x000000ffff097224 */ /* 0x000fe200078e0007 */
[----:B---3--:R-:W-:-:S05]  /*6b30*/  @P3 SHF.R.U32.HI R9, RZ, R11, R8 ;  /* 0x0000000bff093219 */ /* 0x008fca0000011608 */
[----:B----4-:R-:W-:Y:S01]  /*6b40*/  @P4 IMAD.HI.U32 R8, R9, R2, RZ ;  /* 0x0000000209084227 */ /* 0x010fe200078e00ff */
[----:B------:R-:W-:-:S04]  /*6b50*/  MOV R2, R9 ;  /* 0x0000000900027202 */ /* 0x000fc80000000f00 */
[----:B------:R-:W-:Y:S01]  /*6b60*/  @P4 SHF.R.U32.HI R2, RZ, R3, R8 ;  /* 0x00000003ff024219 */ /* 0x000fe20000011608 */
[----:B------:R-:W-:-:S04]  /*6b70*/  IMAD.MOV R3, RZ, RZ, -R9 ;  /* 0x000000ffff037224 */ /* 0x000fc800078e0a09 */
[----:B------:R-:W-:Y:S02]  /*6b80*/  IMAD.MOV R2, RZ, RZ, -R2 ;  /* 0x000000ffff027224 */ /* 0x000fe400078e0a02 */
[----:B------:R-:W-:Y:S02]  /*6b90*/  IMAD R10, R10, R3, R7 ;  /* 0x000000030a0a7224 */ /* 0x000fe400078e0207 */
[----:B------:R-:W-:Y:S01]  /*6ba0*/  IMAD R2, R13, R2, R9 ;  /* 0x000000020d027224 */ /* 0x000fe200078e0209 */
[----:B------:R-:W-:Y:S06]  /*6bb0*/  BRA.DIV UR4, `(.L_x_73) ;  /* 0x0000001e04cc7947 */ /* 0x000fec000b800000 */
[----:B------:R-:W-:-:S13]  /*6bc0*/  ELECT P6, URZ, PT ;  /* 0x00000000003f782f */ /* 0x000fda00038c0000 */
.L_x_124:
[----:B------:R-:W-:Y:S01]  /*6bd0*/  IADD3 R3, -R7, RZ, RZ ;  /* 0x000000ff07037210 */ /* 0x000fe20007ffe1ff */
[----:B------:R-:W-:Y:S04]  /*6be0*/  BSSY B1, `(.L_x_74) ;  /* 0x000003f000017945 */ /* 0x000fe80003800000 */
[----:B------:R-:W-:Y:S02]  /*6bf0*/  IMAD R3, R6, R3, R17 ;  /* 0x0000000306037224 */ /* 0x000fe400078e0211 */
[----:B------:R-:W-:Y:S02]  /*6c00*/  IMAD.MOV.U32 R6, RZ, RZ, RZ ;  /* 0x000000ffff067224 */ /* 0x000fe400078e00ff */
[----:B------:R-:W-:Y:S01]  /*6c10*/  IMAD.SHL.U32 R3, R3, 0x80, RZ ;  /* 0x0000008003037824 */ /* 0x000fe200078e00ff */
[----:B------:R-:W-:Y:S06]  /*6c20*/  @!P6 BRA `(.L_x_75) ;  /* 0x0000000000e8e947 */ /* 0x000fec0003800000 */
[----:B------:R-:W1:Y:S01]  /*6c30*/  S2R R7, SR_CgaCtaId ;  /* 0x0000000000077919 */ /* 0x000e620000008800 */
[----:B------:R-:W-:-:S04]  /*6c40*/  MOV R6, 0x400 ;  /* 0x0000040000067802 */ /* 0x000fc80000000f00 */
[----:B-1----:R-:W-:Y:S02]  /*6c50*/  LEA R9, R7, R6, 0x18 ;  /* 0x0000000607097211 */ /* 0x002fe400078ec0ff */
[----:B------:R-:W-:Y:S02]  /*6c60*/  SHF.L.U32 R6, R5, 0x1f, RZ ;  /* 0x0000001f05067819 */ /* 0x000fe400000006ff */
[----:B------:R-:W-:-:S04]  /*6c70*/  LEA R7, R0, R9, 0x3 ;  /* 0x0000000900077211 */ /* 0x000fc800078e18ff */
[----:B------:R-:W1:Y:S02]  /*6c80*/  SYNCS.PHASECHK.TRANS64.TRYWAIT P2, [R7+URZ+0x13a60], R6 ;  /* 0x013a6006070075a7 */ /* 0x000e64000804017f */
[----:B-1----:R-:W-:Y:S05]  /*6c90*/  @!P2 BRA `(.L_x_76) ;  /* 0x0000001c00b4a947 */ /* 0x002fea0003800000 */
.L_x_125:
[----:B------:R-:W-:Y:S01]  /*6ca0*/  UPRMT UR4, UR22, 0x9910, URZ ;  /* 0x0000991016047896 */ /* 0x000fe2000800003f */
[----:B-1----:R-:W-:-:S03]  /*6cb0*/  @P1 IMAD.MOV.U32 R6, RZ, RZ, 0x2800 ;  /* 0x00002800ff061424 */ /* 0x002fc600078e00ff */
[----:B------:R-:W-:Y:S01]  /*6cc0*/  UISETP.NE.AND UP0, UPT, UR4, 0x2, UPT ;  /* 0x000000020400788c */ /* 0x000fe2000bf05270 */
[----:B------:R1:W-:Y:S05]  /*6cd0*/  @P1 SYNCS.ARRIVE.TRANS64 RZ, [R7+URZ+0x13a50], R6 ;  /* 0x013a500607ff19a7 */ /* 0x0003ea000800003f */
[----:B------:R-:W-:-:S13]  /*6ce0*/  PLOP3.LUT P2, PT, PT, PT, UP0, 0x80, 0x0 ;  /* 0x000000000000781c */ /* 0x000fda0003f4f008 */
[----:B-1----:R-:W-:Y:S05]  /*6cf0*/  @P2 BRA `(.L_x_77) ;  /* 0x0000000000042947 */ /* 0x002fea0003800000 */
[----:B------:R-:W-:Y:S01]  /*6d00*/  BPT.TRAP 0x1 ;  /* 0x000000040000795c */ /* 0x000fe20000300000 */
.L_x_77:
[----:B------:R-:W-:Y:S05]  /*6d10*/  @P0 BRA `(.L_x_78) ;  /* 0x0000000000040947 */ /* 0x000fea0003800000 */
[----:B------:R-:W-:Y:S01]  /*6d20*/  BPT.TRAP 0x1 ;  /* 0x000000040000795c */ /* 0x000fe20000300000 */
.L_x_78:
[----:B------:R-:W-:Y:S01]  /*6d30*/  R2UR UR5, R9 ;  /* 0x00000000090572ca */ /* 0x000fe200000e0000 */
[----:B------:R-:W-:Y:S01]  /*6d40*/  UIADD3 UR4, UP0, UR20, 0xf0, URZ ;  /* 0x000000f014047890 */ /* 0x000fe2000ff1e03f */
[----:B------:R-:W-:Y:S01]  /*6d50*/  R2UR UR14, R0 ;  /* 0x00000000000e72ca */ /* 0x000fe200000e0000 */
[----:B------:R-:W-:Y:S01]  /*6d60*/  UMOV UR10, URZ ;  /* 0x0000003f000a7c82 */ /* 0x000fe20008000000 */
[----:B------:R-:W-:Y:S01]  /*6d70*/  R2UR UR9, R7 ;  /* 0x00000000070972ca */ /* 0x000fe200000e0000 */
[----:B------:R-:W-:Y:S01]  /*6d80*/  UMOV UR6, 0x0 ;  /* 0x0000000000067882 */ /* 0x000fe20000000000 */
[----:B------:R-:W-:Y:S01]  /*6d90*/  R2UR UR11, R3 ;  /* 0x00000000030b72ca */ /* 0x000fe200000e0000 */
[----:B------:R-:W-:Y:S01]  /*6da0*/  UMOV UR7, 0x10000000 ;  /* 0x1000000000077882 */ /* 0x000fe20000000000 */
[----:B------:R-:W-:Y:S01]  /*6db0*/  R2UR UR12, R10 ;  /* 0x000000000a0c72ca */ /* 0x000fe200000e0000 */
[----:B------:R-:W-:Y:S01]  /*6dc0*/  UMOV UR16, 0x10 ;  /* 0x0000001000107882 */ /* 0x000fe20000000000 */
[----:B------:R-:W-:Y:S01]  /*6dd0*/  R2UR UR13, R2 ;  /* 0x00000000020d72ca */ /* 0x000fe200000e0000 */
[----:B------:R-:W-:Y:S01]  /*6de0*/  UMOV UR18, 0x20 ;  /* 0x0000002000127882 */ /* 0x000fe20000000000 */
[----:B------:R-:W-:-:S03]  /*6df0*/  VIADD R0, R0, 0x1 ;  /* 0x0000000100007836 */ /* 0x000fc60000000000 */
[----:B------:R-:W-:Y:S02]  /*6e00*/  UIMAD UR14, UR14, 0x2800, UR5 ;  /* 0x000028000e0e78a4 */ /* 0x000fe4000f8e0205 */
[----:B------:R-:W-:Y:S01]  /*6e10*/  UIADD3 UR9, UR9, 0x13a50, URZ ;  /* 0x00013a5009097890 */ /* 0x000fe2000fffe03f */
[C---:B------:R-:W-:Y:S01]  /*6e20*/  ISETP.NE.AND P2, PT, R0.reuse, 0x2, PT ;  /* 0x000000020000780c */ /* 0x040fe20003f45270 */
[----:B------:R-:W-:Y:S02]  /*6e30*/  UIADD3.X UR5, URZ, UR21, URZ, UP0, !UPT ;  /* 0x000000153f057290 */ /* 0x000fe400087fe43f */
[----:B------:R-:W-:Y:S01]  /*6e40*/  UIADD3 UR15, UR14, 0x800, URZ ;  /* 0x000008000e0f7890 */ /* 0x000fe2000fffe03f */
[----:B------:R-:W-:Y:S01]  /*6e50*/  SEL R6, RZ, 0x1, P2 ;  /* 0x00000001ff067807 */ /* 0x000fe20001000000 */
[----:B------:R-:W-:Y:S01]  /*6e60*/  UIADD3 UR17, UR14, 0x1000, URZ ;  /* 0x000010000e117890 */ /* 0x000fe2000fffe03f */
[----:B------:R-:W-:Y:S01]  /*6e70*/  SEL R0, R0, RZ, P2 ;  /* 0x000000ff00007207 */ /* 0x000fe20001000000 */
[----:B------:R-:W-:Y:S01]  /*6e80*/  UMOV UR8, UR14 ;  /* 0x0000000e00087c82 */ /* 0x000fe20008000000 */
[----:B------:R-:W-:Y:S01]  /*6e90*/  UIADD3 UR19, UR14, 0x1800, URZ ;  /* 0x000018000e137890 */ /* 0x000fe2000fffe03f */
[----:B------:R-:W-:Y:S01]  /*6ea0*/  LOP3.LUT R5, R5, R6, RZ, 0x3c, !PT ;  /* 0x0000000605057212 */ /* 0x000fe200078e3cff */
[----:B------:R1:W-:Y:S01]  /*6eb0*/  UTMALDG.4D [UR8], [UR4], desc[UR6] ;  /* 0x00000608040075b4 */ /* 0x0003e20008019000 */
[----:B------:R-:W-:Y:S01]  /*6ec0*/  MOV R6, 0x40 ;  /* 0x0000004000067802 */ /* 0x000fe20000000f00 */
[----:B-1----:R-:W-:Y:S01]  /*6ed0*/  UMOV UR8, UR15 ;  /* 0x0000000f00087c82 */ /* 0x002fe20008000000 */
[----:B------:R-:W-:Y:S01]  /*6ee0*/  UMOV UR10, UR16 ;  /* 0x00000010000a7c82 */ /* 0x000fe20008000000 */
[----:B------:R-:W-:Y:S01]  /*6ef0*/  UIADD3 UR15, UR14, 0x2000, URZ ;  /* 0x000020000e0f7890 */ /* 0x000fe2000fffe03f */
[----:B------:R1:W-:Y:S02]  /*6f00*/  UTMALDG.4D [UR8], [UR4], desc[UR6] ;  /* 0x00000608040075b4 */ /* 0x0003e40008019000 */
[----:B------:R-:W-:Y:S01]  /*6f10*/  UMOV UR14, 0x30 ;  /* 0x00000030000e7882 */ /* 0x000fe20000000000 */
[----:B-1----:R-:W-:Y:S01]  /*6f20*/  UMOV UR8, UR17 ;  /* 0x0000001100087c82 */ /* 0x002fe20008000000 */
[----:B------:R-:W-:-:S02]  /*6f30*/  UMOV UR10, UR18 ;  /* 0x00000012000a7c82 */ /* 0x000fc40008000000 */
[----:B------:R1:W-:Y:S02]  /*6f40*/  UTMALDG.4D [UR8], [UR4], desc[UR6] ;  /* 0x00000608040075b4 */ /* 0x0003e40008019000 */
[----:B-1----:R-:W-:Y:S01]  /*6f50*/  UMOV UR8, UR19 ;  /* 0x0000001300087c82 */ /* 0x002fe20008000000 */
[----:B------:R-:W-:Y:S01]  /*6f60*/  UMOV UR10, UR14 ;  /* 0x0000000e000a7c82 */ /* 0x000fe20008000000 */
[----:B------:R-:W-:Y:S01]  /*6f70*/  UMOV UR14, 0x40 ;  /* 0x00000040000e7882 */ /* 0x000fe20000000000 */
[----:B------:R1:W-:Y:S02]  /*6f80*/  UTMALDG.4D [UR8], [UR4], desc[UR6] ;  /* 0x00000608040075b4 */ /* 0x0003e40008019000 */
[----:B-1----:R-:W-:Y:S01]  /*6f90*/  UMOV UR8, UR15 ;  /* 0x0000000f00087c82 */ /* 0x002fe20008000000 */
[----:B------:R-:W-:Y:S02]  /*6fa0*/  UMOV UR10, UR14 ;  /* 0x0000000e000a7c82 */ /* 0x000fe40008000000 */
[----:B------:R1:W-:Y:S02]  /*6fb0*/  UTMALDG.4D [UR8], [UR4], desc[UR6] ;  /* 0x00000608040075b4 */ /* 0x0003e40008019000 */
[----:B-1----:R-:W-:Y:S01]  /*6fc0*/  NOP ;  /* 0x0000000000007918 */ /* 0x002fe20000000000 */
.L_x_75:
[----:B------:R-:W-:Y:S05]  /*6fd0*/  BSYNC B1 ;  /* 0x0000000000017941 */ /* 0x000fea0003800000 */
.L_x_74:
[----:B------:R-:W-:Y:S01]  /*6fe0*/  LOP3.LUT P2, RZ, R4, 0xff, RZ, 0xc0, !PT ;  /* 0x000000ff04ff7812 */ /* 0x000fe2000784c0ff */
[----:B------:R-:W-:-:S12]  /*6ff0*/  BSSY B1, `(.L_x_79) ;  /* 0x0000009000017945 */ /* 0x000fd80003800000 */
[----:B------:R-:W-:Y:S05]  /*7000*/  @!P2 BRA `(.L_x_80) ;  /* 0x00000000001ca947 */ /* 0x000fea0003800000 */
[----:B------:R-:W1:Y:S01]  /*7010*/  S2R R7, SR_CgaCtaId ;  /* 0x0000000000077919 */ /* 0x000e620000008800 */
[----:B------:R-:W-:-:S04]  /*7020*/  MOV R4, 0x400 ;  /* 0x0000040000047802 */ /* 0x000fc80000000f00 */
[----:B-1----:R-:W-:Y:S02]  /*7030*/  LEA R7, R7, R4, 0x18 ;  /* 0x0000000407077211 */ /* 0x002fe400078ec0ff */
[----:B------:R-:W-:Y:S02]  /*7040*/  SHF.L.U32 R4, RZ, 0x1f, RZ ;  /* 0x0000001fff047819 */ /* 0x000fe400000006ff */
[----:B------:R1:W-:Y:S02]  /*7050*/  SYNCS.ARRIVE.TRANS64.A1T0 RZ, [R7+URZ+0x13ab0], RZ ;  /* 0x013ab0ff07ff79a7 */ /* 0x0003e4000810003f */
[----:B------:R-:W2:Y:S02]  /*7060*/  SYNCS.PHASECHK.TRANS64.TRYWAIT P2, [R7+URZ+0x13ab0], R4 ;  /* 0x013ab004070075a7 */ /* 0x000ea4000804017f */
[----:B-12---:R-:W-:Y:S05]  /*7070*/  @!P2 BRA `(.L_x_81) ;  /* 0x0000001800d0a947 */ /* 0x006fea0003800000 */
.L_x_80:
[----:B------:R-:W-:Y:S05]  /*7080*/  BSYNC B1 ;  /* 0x0000000000017941 */ /* 0x000fea0003800000 */
.L_x_79:
[----:B------:R-:W-:Y:S04]  /*7090*/  BSSY B1, `(.L_x_82) ;  /* 0x000003d000017945 */ /* 0x000fe80003800000 */
[----:B------:R-:W-:Y:S05]  /*70a0*/  @!P6 BRA `(.L_x_83) ;  /* 0x0000000000ece947 */ /* 0x000fea0003800000 */
[----:B-1----:R-:W1:Y:S01]  /*70b0*/  S2R R7, SR_CgaCtaId ;  /* 0x0000000000077919 */ /* 0x002e620000008800 */
[----:B------:R-:W-:Y:S02]  /*70c0*/  MOV R4, 0x400 ;  /* 0x0000040000047802 */ /* 0x000fe40000000f00 */
[----:B------:R-:W-:Y:S02]  /*70d0*/  SHF.L.U32 R9, R5, 0x1f, RZ ;  /* 0x0000001f05097819 */ /* 0x000fe400000006ff */
[----:B-1----:R-:W-:-:S05]  /*70e0*/  LEA R7, R7, R4, 0x18 ;  /* 0x0000000407077211 */ /* 0x002fca00078ec0ff */
[----:B------:R-:W-:-:S04]  /*70f0*/  IMAD R4, R0, 0x8, R7 ;  /* 0x0000000800047824 */ /* 0x000fc800078e0207 */
[----:B------:R-:W1:Y:S02]  /*7100*/  SYNCS.PHASECHK.TRANS64.TRYWAIT P2, [R4+URZ+0x13a60], R9 ;  /* 0x013a6009040075a7 */ /* 0x000e64000804017f */
[----:B-1----:R-:W-:Y:S05]  /*7110*/  @!P2 BRA `(.L_x_84) ;  /* 0x0000001800bca947 */ /* 0x002fea0003800000 */
.L_x_126:
[----:B------:R-:W-:Y:S01]  /*7120*/  UPRMT UR4, UR22, 0x9910, URZ ;  /* 0x0000991016047896 */ /* 0x000fe2000800003f */
[----:B-1----:R-:W-:-:S03]  /*7130*/  @P1 IMAD.MOV.U32 R9, RZ, RZ, 0x2800 ;  /* 0x00002800ff091424 */ /* 0x002fc600078e00ff */
[----:B------:R-:W-:Y:S01]  /*7140*/  UISETP.NE.AND UP0, UPT, UR4, 0x2, UPT ;  /* 0x000000020400788c */ /* 0x000fe2000bf05270 */
[----:B------:R1:W-:Y:S05]  /*7150*/  @P1 SYNCS.ARRIVE.TRANS64 RZ, [R4+URZ+0x13a50], R9 ;  /* 0x013a500904ff19a7 */ /* 0x0003ea000800003f */
[----:B------:R-:W-:-:S13]  /*7160*/  PLOP3.LUT P2, PT, PT, PT, UP0, 0x80, 0x0 ;  /* 0x000000000000781c */ /* 0x000fda0003f4f008 */
[----:B-1----:R-:W-:Y:S05]  /*7170*/  @P2 BRA `(.L_x_85) ;  /* 0x0000000000042947 */ /* 0x002fea0003800000 */
[----:B------:R-:W-:Y:S01]  /*7180*/  BPT.TRAP 0x1 ;  /* 0x000000040000795c */ /* 0x000fe20000300000 */
.L_x_85:
[----:B------:R-:W-:Y:S05]  /*7190*/  @P0 BRA `(.L_x_86) ;  /* 0x0000000000040947 */ /* 0x000fea0003800000 */
[----:B------:R-:W-:Y:S01]  /*71a0*/  BPT.TRAP 0x1 ;  /* 0x000000040000795c */ /* 0x000fe20000300000 */
.L_x_86:
        /* <DEDUP_REMOVED lines=12> */
[----:B------:R-:W-:-:S02]  /*7270*/  R2UR UR13, R2 ;  /* 0x00000000020d72ca */ /* 0x000fc400000e0000 */
[----:B------:R-:W-:Y:S01]  /*7280*/  IADD3 R0, R0, 0x1, RZ ;  /* 0x0000000100007810 */ /* 0x000fe20007ffe0ff */
[----:B------:R-:W-:Y:S02]  /*7290*/  UIMAD UR14, UR14, 0x2800, UR5 ;  /* 0x000028000e0e78a4 */ /* 0x000fe4000f8e0205 */
[----:B------:R-:W-:Y:S01]  /*72a0*/  UIADD3.X UR5, URZ, UR21, URZ, UP0, !UPT ;  /* 0x000000153f057290 */ /* 0x000fe200087fe43f */
[C---:B------:R-:W-:Y:S01]  /*72b0*/  ISETP.NE.AND P2, PT, R0.reuse, 0x2, PT ;  /* 0x000000020000780c */ /* 0x040fe20003f45270 */
[----:B------:R-:W-:Y:S02]  /*72c0*/  UIADD3 UR11, UR11, UR8, URZ ;  /* 0x000000080b0b7290 */ /* 0x000fe4000fffe03f */
[----:B------:R-:W-:Y:S01]  /*72d0*/  UIADD3 UR9, UR9, 0x13a50, URZ ;  /* 0x00013a5009097890 */ /* 0x000fe2000fffe03f */
[----:B------:R-:W-:Y:S01]  /*72e0*/  SEL R2, RZ, 0x1, P2 ;  /* 0x00000001ff027807 */ /* 0x000fe20001000000 */
[----:B------:R-:W-:Y:S01]  /*72f0*/  UIADD3 UR15, UR14, 0x800, URZ ;  /* 0x000008000e0f7890 */ /* 0x000fe2000fffe03f */
[----:B------:R-:W-:Y:S01]  /*7300*/  SEL R0, R0, RZ, P2 ;  /* 0x000000ff00007207 */ /* 0x000fe20001000000 */
[----:B------:R-:W-:Y:S01]  /*7310*/  UIADD3 UR17, UR14, 0x1000, URZ ;  /* 0x000010000e117890 */ /* 0x000fe2000fffe03f */
[----:B------:R-:W-:Y:S01]  /*7320*/  LOP3.LUT R5, R5, R2, RZ, 0x3c, !PT ;  /* 0x0000000205057212 */ /* 0x000fe200078e3cff */
[----:B------:R-:W-:Y:S01]  /*7330*/  UMOV UR8, UR14 ;  /* 0x0000000e00087c82 */ /* 0x000fe20008000000 */
[----:B------:R-:W-:-:S02]  /*7340*/  UIADD3 UR19, UR14, 0x1800, URZ ;  /* 0x000018000e137890 */ /* 0x000fc4000fffe03f */
[----:B------:R1:W-:Y:S02]  /*7350*/  UTMALDG.4D [UR8], [UR4], desc[UR6] ;  /* 0x00000608040075b4 */ /* 0x0003e40008019000 */
[----:B-1----:R-:W-:Y:S01]  /*7360*/  UMOV UR8, UR15 ;  /* 0x0000000f00087c82 */ /* 0x002fe20008000000 */
[----:B------:R-:W-:Y:S01]  /*7370*/  UMOV UR10, UR16 ;  /* 0x00000010000a7c82 */ /* 0x000fe20008000000 */
[----:B------:R-:W-:Y:S01]  /*7380*/  UIADD3 UR15, UR14, 0x2000, URZ ;  /* 0x000020000e0f7890 */ /* 0x000fe2000fffe03f */
[----:B------:R1:W-:Y:S02]  /*7390*/  UTMALDG.4D [UR8], [UR4], desc[UR6] ;  /* 0x00000608040075b4 */ /* 0x0003e40008019000 */
[----:B------:R-:W-:Y:S01]  /*73a0*/  UMOV UR14, 0x30 ;  /* 0x00000030000e7882 */ /* 0x000fe20000000000 */
[----:B-1----:R-:W-:Y:S01]  /*73b0*/  UMOV UR8, UR17 ;  /* 0x0000001100087c82 */ /* 0x002fe20008000000 */
[----:B------:R-:W-:Y:S02]  /*73c0*/  UMOV UR10, UR18 ;  /* 0x00000012000a7c82 */ /* 0x000fe40008000000 */
[----:B------:R1:W-:Y:S02]  /*73d0*/  UTMALDG.4D [UR8], [UR4], desc[UR6] ;  /* 0x00000608040075b4 */ /* 0x0003e40008019000 */
[----:B-1----:R-:W-:Y:S01]  /*73e0*/  UMOV UR8, UR19 ;  /* 0x0000001300087c82 */ /* 0x002fe20008000000 */
[----:B------:R-:W-:Y:S01]  /*73f0*/  UMOV UR10, UR14 ;  /* 0x0000000e000a7c82 */ /* 0x000fe20008000000 */
[----:B------:R-:W-:Y:S01]  /*7400*/  UMOV UR14, 0x40 ;  /* 0x00000040000e7882 */ /* 0x000fe20000000000 */
[----:B------:R1:W-:Y:S02]  /*7410*/  UTMALDG.4D [UR8], [UR4], desc[UR6] ;  /* 0x00000608040075b4 */ /* 0x0003e40008019000 */
[----:B-1----:R-:W-:Y:S01]  /*7420*/  UMOV UR8, UR15 ;  /* 0x0000000f00087c82 */ /* 0x002fe20008000000 */
[----:B------:R-:W-:-:S02]  /*7430*/  UMOV UR10, UR14 ;  /* 0x0000000e000a7c82 */ /* 0x000fc40008000000 */
[----:B------:R2:W-:Y:S02]  /*7440*/  UTMALDG.4D [UR8], [UR4], desc[UR6] ;  /* 0x00000608040075b4 */ /* 0x0005e40008019000 */
[----:B--2---:R-:W-:Y:S01]  /*7450*/  NOP ;  /* 0x0000000000007918 */ /* 0x004fe20000000000 */
.L_x_83:
[----:B------:R-:W-:Y:S05]  /*7460*/  BSYNC B1 ;  /* 0x0000000000017941 */ /* 0x000fea0003800000 */
.L_x_82:
[----:B------:R-:W-:Y:S01]  /*7470*/  VIADD R17, R17, UR23 ;  /* 0x0000001711117c36 */ /* 0x000fe20008000000 */
[----:B-1----:R-:W-:-:S04]  /*7480*/  PRMT R4, RZ, 0x7610, R4 ;  /* 0x00007610ff047816 */ /* 0x002fc80000000004 */
[----:B------:R-:W-:-:S13]  /*7490*/  ISETP.GE.AND P2, PT, R17, UR24, PT ;  /* 0x0000001811007c0c */ /* 0x000fda000bf46270 */
[----:B------:R-:W-:Y:S05]  /*74a0*/  @!P2 BRA `(.L_x_87) ;  /* 0xfffffff40060a947 */ /* 0x000fea000383ffff */
[----:B------:R-:W-:Y:S05]  /*74b0*/  BSYNC B0 ;  /* 0x0000000000007941 */ /* 0x000fea0003800000 */
.L_x_72:
[----:B------:R-:W-:Y:S05]  /*74c0*/  EXIT ;  /* 0x000000000000794d */ /* 0x000fea0003800000 */
.L_x_71:
[----:B-1----:R-:W-:Y:S02]  /*74d0*/  ULDC UR4, c[0x0][0xa00] ;  /* 0x0002800000047ab9 */ /* 0x002fe40000000800 */
[----:B------:R-:W-:-:S13]  /*74e0*/  ISETP.GE.AND P0, PT, R17, UR4, PT ;  /* 0x0000000411007c0c */ /* 0x000fda000bf06270 */
[----:B------:R-:W-:Y:S05]  /*74f0*/  @P0 EXIT ;  /* 0x000000000000094d */ /* 0x000fea0003800000 */
[----:B------:R-:W-:Y:S01]  /*7500*/  LOP3.LUT P0, RZ, R2, 0x1f, RZ, 0xc0, !PT ;  /* 0x0000001f02ff7812 */ /* 0x000fe2000780c0ff */
[----:B------:R-:W-:Y:S01]  /*7510*/  BSSY B0, `(.L_x_88) ;  /* 0x0000132000007945 */ /* 0x000fe20003800000 */
[----:B------:R-:W-:Y:S01]  /*7520*/  IMAD.MOV.U32 R4, RZ, RZ, 0x1 ;  /* 0x00000001ff047424 */ /* 0x000fe200078e00ff */
[----:B------:R-:W-:Y:S01]  /*7530*/  MOV R5, RZ ;  /* 0x000000ff00057202 */ /* 0x000fe20000000f00 */
[----:B------:R-:W-:Y:S01]  /*7540*/  IMAD.MOV.U32 R0, RZ, RZ, 0x1 ;  /* 0x00000001ff007424 */ /* 0x000fe200078e00ff */
[----:B------:R-:W-:Y:S01]  /*7550*/  PLOP3.LUT P0, PT, P0, P2, PT, 0x2a, 0x0 ;  /* 0x000000000000781c */ /* 0x000fe20000704572 */
[----:B------:R-:W-:Y:S01]  /*7560*/  ULOP3.LUT UR22, UR56, 0x2, URZ, 0xfc, !UPT ;  /* 0x0000000238167892 */ /* 0x000fe2000f8efc3f */
[----:B------:R-:W-:Y:S01]  /*7570*/  ULDC.64 UR16, c[0x0][0x198] ;  /* 0x0000660000107ab9 */ /* 0x000fe20000000a00 */
[----:B------:R-:W-:-:S10]  /*7580*/  ULDC UR23, c[0x0][0xc] ;  /* 0x0000030000177ab9 */ /* 0x000fd40000000800 */
.L_x_115:
[----:B------:R-:W1:Y:S01]  /*7590*/  LDC R2, c[0x0][0xa04] ;  /* 0x00028100ff027b82 */ /* 0x000e620000000800 */
[----:B------:R-:W-:-:S07]  /*75a0*/  UMOV UR4, 0xffffffff ;  /* 0xffffffff00047882 */ /* 0x000fce0000000000 */
        /* <DEDUP_REMOVED lines=9> */
[----:B-1----:R-:W-:-:S04]  /*7640*/  @P3 IMAD.HI.U32 R10, R17, R6, RZ ;  /* 0x00000006110a3227 */ /* 0x002fc800078e00ff */
[----:B------:R-:W-:Y:S01]  /*7650*/  IMAD.MOV.U32 R6, RZ, RZ, R17 ;  /* 0x000000ffff067224 */ /* 0x000fe200078e0011 */
[----:B------:R-:W-:-:S04]  /*7660*/  @P3 SHF.R.U32.HI R6, RZ, R7, R10 ;  /* 0x00000007ff063219 */ /* 0x000fc8000001160a */
[----:B------:R-:W-:Y:S01]  /*7670*/  MOV R7, R6 ;  /* 0x0000000600077202 */ /* 0x000fe20000000f00 */
[----:B--2---:R-:W-:-:S05]  /*7680*/  @P4 IMAD.HI.U32 R9, R6, R9, RZ ;  /* 0x0000000906094227 */ /* 0x004fca00078e00ff */
[----:B---3--:R-:W-:-:S05]  /*7690*/  @P4 SHF.R.U32.HI R7, RZ, R12, R9 ;  /* 0x0000000cff074219 */ /* 0x008fca0000011609 */
[----:B------:R-:W-:Y:S02]  /*76a0*/  IMAD.MOV.U32 R9, RZ, RZ, R7 ;  /* 0x000000ffff097224 */ /* 0x000fe400078e0007 */
[----:B----4-:R-:W-:-:S05]  /*76b0*/  @P5 IMAD.HI.U32 R2, R7, R2, RZ ;  /* 0x0000000207025227 */ /* 0x010fca00078e00ff */
[----:B------:R-:W-:Y:S01]  /*76c0*/  @P5 SHF.R.U32.HI R9, RZ, R3, R2 ;  /* 0x00000003ff095219 */ /* 0x000fe20000011602 */
[----:B------:R-:W-:-:S04]  /*76d0*/  IMAD.MOV R3, RZ, RZ, -R7 ;  /* 0x000000ffff037224 */ /* 0x000fc800078e0a07 */
[----:B------:R-:W-:Y:S01]  /*76e0*/  IMAD R2, R11, R3, R6 ;  /* 0x000000030b027224 */ /* 0x000fe200078e0206 */
[----:B------:R-:W-:-:S05]  /*76f0*/  IADD3 R3, -R9, RZ, RZ ;  /* 0x000000ff09037210 */ /* 0x000fca0007ffe1ff */
[----:B------:R-:W-:Y:S01]  /*7700*/  IMAD R3, R8, R3, R7 ;  /* 0x0000000308037224 */ /* 0x000fe200078e0207 */
[----:B------:R-:W-:Y:S06]  /*7710*/  BRA.DIV UR4, `(.L_x_89) ;  /* 0x0000001604507947 */ /* 0x000fec000b800000 */
[----:B------:R-:W-:-:S13]  /*7720*/  ELECT P6, URZ, PT ;  /* 0x00000000003f782f */ /* 0x000fda00038c0000 */
.L_x_129:
[----:B------:R-:W1:Y:S01]  /*7730*/  LDC R6, c[0x0][0x28c] ;  /* 0x0000a300ff067b82 */ /* 0x000e620000000800 */
[----:B------:R-:W-:Y:S01]  /*7740*/  BSSY B1, `(.L_x_90) ;  /* 0x000003b000017945 */ /* 0x000fe20003800000 */
[----:B-1----:R-:W-:-:S13]  /*7750*/  ISETP.GT.AND P3, PT, R6, RZ, P6 ;  /* 0x000000ff0600720c */ /* 0x002fda0003764270 */
[----:B------:R-:W-:Y:S05]  /*7760*/  @!P3 BRA `(.L_x_91) ;  /* 0x0000000000e0b947 */ /* 0x000fea0003800000 */
[----:B------:R-:W1:Y:S01]  /*7770*/  S2R R8, SR_CgaCtaId ;  /* 0x0000000000087919 */ /* 0x000e620000008800 */
[----:B------:R-:W-:-:S04]  /*7780*/  MOV R7, 0x400 ;  /* 0x0000040000077802 */ /* 0x000fc80000000f00 */
[----:B-1----:R-:W-:Y:S02]  /*7790*/  LEA R10, R8, R7, 0x18 ;  /* 0x00000007080a7211 */ /* 0x002fe400078ec0ff */
[----:B------:R-:W-:-:S03]  /*77a0*/  SHF.L.U32 R7, R0, 0x1f, RZ ;  /* 0x0000001f00077819 */ /* 0x000fc600000006ff */
[----:B------:R-:W-:-:S04]  /*77b0*/  IMAD R8, R5, 0x8, R10 ;  /* 0x0000000805087824 */ /* 0x000fc800078e020a */
[----:B------:R-:W1:Y:S02]  /*77c0*/  SYNCS.PHASECHK.TRANS64.TRYWAIT P4, [R8+URZ+0x13a28], R7 ;  /* 0x013a2807080075a7 */ /* 0x000e64000808017f */
[----:B-1----:R-:W-:Y:S05]  /*77d0*/  @!P4 BRA `(.L_x_92) ;  /* 0x000000140040c947 */ /* 0x002fea0003800000 */
.L_x_130:
[----:B------:R-:W-:Y:S01]  /*77e0*/  UPRMT UR4, UR22, 0x9910, URZ ;  /* 0x0000991016047896 */ /* 0x000fe2000800003f */
[----:B-1----:R-:W-:-:S03]  /*77f0*/  @P2 MOV R7, 0x2800 ;  /* 0x0000280000072802 */ /* 0x002fc60000000f00 */
[----:B------:R-:W-:Y:S01]  /*7800*/  UISETP.NE.AND UP0, UPT, UR4, 0x2, UPT ;  /* 0x000000020400788c */ /* 0x000fe2000bf05270 */
[----:B------:R1:W-:Y:S05]  /*7810*/  @P2 SYNCS.ARRIVE.TRANS64 RZ, [R8+URZ+0x13a00], R7 ;  /* 0x013a000708ff29a7 */ /* 0x0003ea000800003f */
[----:B------:R-:W-:-:S13]  /*7820*/  PLOP3.LUT P4, PT, PT, PT, UP0, 0x80, 0x0 ;  /* 0x000000000000781c */ /* 0x000fda0003f8f008 */
[----:B-1----:R-:W-:Y:S05]  /*7830*/  @P4 BRA `(.L_x_93) ;  /* 0x0000000000044947 */ /* 0x002fea0003800000 */
[----:B------:R-:W-:Y:S01]  /*7840*/  BPT.TRAP 0x1 ;  /* 0x000000040000795c */ /* 0x000fe20000300000 */
.L_x_93:
[----:B------:R-:W-:Y:S05]  /*7850*/  @P0 BRA `(.L_x_94) ;  /* 0x0000000000040947 */ /* 0x000fea0003800000 */
[----:B------:R-:W-:Y:S01]  /*7860*/  BPT.TRAP 0x1 ;  /* 0x000000040000795c */ /* 0x000fe20000300000 */
.L_x_94:
[----:B------:R-:W-:Y:S01]  /*7870*/  IMAD R10, R5, 0x2800, R10 ;  /* 0x00002800050a7824 */ /* 0x000fe200078e020a */
[----:B------:R-:W-:Y:S01]  /*7880*/  R2UR UR9, R8 ;  /* 0x00000000080972ca */ /* 0x000fe200000e0000 */
[----:B------:R-:W-:Y:S01]  /*7890*/  UIADD3 UR4, UP0, UR16, 0x1f0, URZ ;  /* 0x000001f010047890 */ /* 0x000fe2000ff1e03f */
[----:B------:R-:W-:Y:S01]  /*78a0*/  R2UR UR12, R2 ;  /* 0x00000000020c72ca */ /* 0x000fe200000e0000 */
[----:B------:R-:W-:Y:S01]  /*78b0*/  UMOV UR10, URZ ;  /* 0x0000003f000a7c82 */ /* 0x000fe20008000000 */
[----:B------:R-:W-:Y:S01]  /*78c0*/  R2UR UR14, R10 ;  /* 0x000000000a0e72ca */ /* 0x000fe200000e0000 */
[----:B------:R-:W-:Y:S01]  /*78d0*/  UIADD3.X UR5, URZ, UR17, URZ, UP0, !UPT ;  /* 0x000000113f057290 */ /* 0x000fe200087fe43f */
[----:B------:R-:W-:Y:S01]  /*78e0*/  R2UR UR13, R3 ;  /* 0x00000000030d72ca */ /* 0x000fe200000e0000 */
[----:B------:R-:W-:Y:S01]  /*78f0*/  UMOV UR6, 0x0 ;  /* 0x0000000000067882 */ /* 0x000fe20000000000 */
[----:B------:R-:W-:Y:S01]  /*7900*/  UMOV UR7, 0x10000000 ;  /* 0x1000000000077882 */ /* 0x000fe20000000000 */
[----:B------:R-:W-:Y:S01]  /*7910*/  UMOV UR11, URZ ;  /* 0x0000003f000b7c82 */ /* 0x000fe20008000000 */
[----:B------:R-:W-:Y:S01]  /*7920*/  UMOV UR20, 0x10 ;  /* 0x0000001000147882 */ /* 0x000fe20000000000 */
[----:B------:R-:W-:Y:S01]  /*7930*/  UMOV UR21, 0x20 ;  /* 0x0000002000157882 */ /* 0x000fe20000000000 */
[----:B------:R-:W-:Y:S01]  /*7940*/  VIADD R5, R5, 0x1 ;  /* 0x0000000105057836 */ /* 0x000fe20000000000 */
[----:B------:R-:W-:-:S04]  /*7950*/  UIADD3 UR9, UR9, 0x13a00, URZ ;  /* 0x00013a0009097890 */ /* 0x000fc8000fffe03f */
[----:B------:R-:W-:Y:S01]  /*7960*/  UIADD3 UR8, UR14, 0x5000, URZ ;  /* 0x000050000e087890 */ /* 0x000fe2000fffe03f */
[C---:B------:R-:W-:Y:S01]  /*7970*/  ISETP.NE.AND P4, PT, R5.reuse, 0x5, PT ;  /* 0x000000050500780c */ /* 0x040fe20003f85270 */
[----:B------:R-:W-:Y:S02]  /*7980*/  UIADD3 UR15, UR14, 0x5800, URZ ;  /* 0x000058000e0f7890 */ /* 0x000fe4000fffe03f */
[----:B------:R-:W-:Y:S01]  /*7990*/  UIADD3 UR18, UR14, 0x6000, URZ ;  /* 0x000060000e127890 */ /* 0x000fe2000fffe03f */
[----:B------:R-:W-:Y:S01]  /*79a0*/  SEL R7, RZ, 0x1, P4 ;  /* 0x00000001ff077807 */ /* 0x000fe20002000000 */
[----:B------:R-:W-:Y:S01]  /*79b0*/  UIADD3 UR19, UR14, 0x6800, URZ ;  /* 0x000068000e137890 */ /* 0x000fe2000fffe03f */
[----:B------:R-:W-:Y:S01]  /*79c0*/  SEL R5, R5, RZ, P4 ;  /* 0x000000ff05057207 */ /* 0x000fe20002000000 */
[----:B------:R-:W-:Y:S01]  /*79d0*/  UIADD3 UR14, UR14, 0x7000, URZ ;  /* 0x000070000e0e7890 */ /* 0x000fe2000fffe03f */
[----:B------:R1:W-:Y:S01]  /*79e0*/  UTMALDG.4D [UR8], [UR4], desc[UR6] ;  /* 0x00000608040075b4 */ /* 0x0003e20008019000 */
[----:B------:R-:W-:Y:S01]  /*79f0*/  LOP3.LUT R0, R0, R7, RZ, 0x3c, !PT ;  /* 0x0000000700007212 */ /* 0x000fe200078e3cff */
[----:B-1----:R-:W-:Y:S01]  /*7a00*/  UMOV UR8, UR15 ;  /* 0x0000000f00087c82 */ /* 0x002fe20008000000 */
[----:B------:R-:W-:Y:S01]  /*7a10*/  UMOV UR10, UR20 ;  /* 0x00000014000a7c82 */ /* 0x000fe20008000000 */
[----:B------:R-:W-:Y:S01]  /*7a20*/  UMOV UR15, 0x30 ;  /* 0x00000030000f7882 */ /* 0x000fe20000000000 */
[----:B------:R1:W-:Y:S02]  /*7a30*/  UTMALDG.4D [UR8], [UR4], desc[UR6] ;  /* 0x00000608040075b4 */ /* 0x0003e40008019000 */
        /* <DEDUP_REMOVED lines=11> */
.L_x_91:
[----:B------:R-:W-:Y:S05]  /*7af0*/  BSYNC B1 ;  /* 0x0000000000017941 */ /* 0x000fea0003800000 */
.L_x_90:
        /* <DEDUP_REMOVED lines=10> */
.L_x_96:
[----:B------:R-:W-:Y:S05]  /*7ba0*/  BSYNC B1 ;  /* 0x0000000000017941 */ /* 0x000fea0003800000 */
.L_x_95:
[----:B------:R-:W-:Y:S01]  /*7bb0*/  BSSY B1, `(.L_x_98) ;  /* 0x000003c000017945 */ /* 0x000fe20003800000 */
[----:B------:R-:W-:-:S03]  /*7bc0*/  MOV R9, RZ ;  /* 0x000000ff00097202 */ /* 0x000fc60000000f00 */
        /* <DEDUP_REMOVED lines=8> */
.L_x_131:
[----:B------:R-:W-:Y:S01]  /*7c50*/  UPRMT UR4, UR22, 0x9910, URZ ;  /* 0x0000991016047896 */ /* 0x000fe2000800003f */
[----:B-1----:R-:W-:-:S03]  /*7c60*/  @P2 MOV R8, 0x2800 ;  /* 0x0000280000082802 */ /* 0x002fc60000000f00 */
[----:B------:R-:W-:Y:S01]  /*7c70*/  UISETP.NE.AND UP0, UPT, UR4, 0x2, UPT ;  /* 0x000000020400788c */ /* 0x000fe2000bf05270 */
[----:B------:R1:W-:Y:S05]  /*7c80*/  @P2 SYNCS.ARRIVE.TRANS64 RZ, [R7+URZ+0x13a00], R8 ;  /* 0x013a000807ff29a7 */ /* 0x0003ea000800003f */
[----:B------:R-:W-:-:S13]  /*7c90*/  PLOP3.LUT P3, PT, PT, PT, UP0, 0x80, 0x0 ;  /* 0x000000000000781c */ /* 0x000fda0003f6f008 */
[----:B-1----:R-:W-:Y:S05]  /*7ca0*/  @P3 BRA `(.L_x_101) ;  /* 0x0000000000043947 */ /* 0x002fea0003800000 */
[----:B------:R-:W-:Y:S01]  /*7cb0*/  BPT.TRAP 0x1 ;  /* 0x000000040000795c */ /* 0x000fe20000300000 */
.L_x_101:
[----:B------:R-:W-:Y:S05]  /*7cc0*/  @P0 BRA `(.L_x_102) ;  /* 0x0000000000040947 */ /* 0x000fea0003800000 */
[----:B------:R-:W-:Y:S01]  /*7cd0*/  BPT.TRAP 0x1 ;  /* 0x000000040000795c */ /* 0x000fe20000300000 */
.L_x_102:
        /* <DEDUP_REMOVED lines=14> */
[----:B------:R-:W-:Y:S01]  /*7dc0*/  UIADD3 UR9, UR9, 0x13a00, URZ ;  /* 0x00013a0009097890 */ /* 0x000fe2000fffe03f */
[----:B------:R-:W-:-:S03]  /*7dd0*/  MOV R9, 0x1 ;  /* 0x0000000100097802 */ /* 0x000fc60000000f00 */
[----:B------:R-:W-:Y:S01]  /*7de0*/  UIADD3 UR8, UR14, 0x5000, URZ ;  /* 0x000050000e087890 */ /* 0x000fe2000fffe03f */
[C---:B------:R-:W-:Y:S01]  /*7df0*/  ISETP.NE.AND P3, PT, R5.reuse, 0x5, PT ;  /* 0x000000050500780c */ /* 0x040fe20003f65270 */
[----:B------:R-:W-:Y:S02]  /*7e00*/  UIADD3 UR15, UR14, 0x5800, URZ ;  /* 0x000058000e0f7890 */ /* 0x000fe4000fffe03f */
[----:B------:R-:W-:Y:S01]  /*7e10*/  UIADD3 UR19, UR14, 0x6000, URZ ;  /* 0x000060000e137890 */ /* 0x000fe2000fffe03f */
[----:B------:R-:W-:Y:S01]  /*7e20*/  SEL R7, RZ, 0x1, P3 ;  /* 0x00000001ff077807 */ /* 0x000fe20001800000 */
[----:B------:R-:W-:Y:S01]  /*7e30*/  UIADD3 UR21, UR14, 0x6800, URZ ;  /* 0x000068000e157890 */ /* 0x000fe2000fffe03f */
[----:B------:R-:W-:Y:S02]  /*7e40*/  SEL R5, R5, RZ, P3 ;  /* 0x000000ff05057207 */ /* 0x000fe40001800000 */
[----:B------:R1:W-:Y:S01]  /*7e50*/  UTMALDG.4D [UR8], [UR4], desc[UR6] ;  /* 0x00000608040075b4 */ /* 0x0003e20008019000 */
[----:B------:R-:W-:Y:S01]  /*7e60*/  LOP3.LUT R0, R0, R7, RZ, 0x3c, !PT ;  /* 0x0000000700007212 */ /* 0x000fe200078e3cff */
        /* <DEDUP_REMOVED lines=15> */
[----:B--2---:R-:W-:Y:S01]  /*7f60*/  NOP ;  /* 0x0000000000007918 */ /* 0x004fe20000000000 */
.L_x_99:
[----:B------:R-:W-:Y:S05]  /*7f70*/  BSYNC B1 ;  /* 0x0000000000017941 */ /* 0x000fea0003800000 */
.L_x_98:
[----:B------:R-:W-:-:S13]  /*7f80*/  ISETP.GE.AND P3, PT, R6, 0x41, PT ;  /* 0x000000410600780c */ /* 0x000fda0003f66270 */
[----:B------:R-:W-:Y:S05]  /*7f90*/  @!P3 BRA `(.L_x_103) ;  /* 0x000000080010b947 */ /* 0x000fea0003800000 */
[----:B------:R-:W-:Y:S01]  /*7fa0*/  VIADD R6, R6, 0x3f ;  /* 0x0000003f06067836 */ /* 0x000fe20000000000 */
[----:B------:R-:W-:Y:S04]  /*7fb0*/  BSSY B1, `(.L_x_103) ;  /* 0x0000082000017945 */ /* 0x000fe80003800000 */
[----:B-1----:R-:W-:-:S04]  /*7fc0*/  SHF.R.S32.HI R7, RZ, 0x1f, R6 ;  /* 0x0000001fff077819 */ /* 0x002fc80000011406 */
[----:B------:R-:W-:-:S04]  /*7fd0*/  LEA.HI R7, R7, R6, RZ, 0x6 ;  /* 0x0000000607077211 */ /* 0x000fc800078f30ff */
[----:B------:R-:W-:-:S04]  /*7fe0*/  SHF.R.S32.HI R7, RZ, 0x6, R7 ;  /* 0x00000006ff077819 */ /* 0x000fc80000011407 */
[----:B------:R-:W-:-:S07]  /*7ff0*/  SHF.L.U32 R4, R7, 0x1, RZ ;  /* 0x0000000107047819 */ /* 0x000fce00000006ff */
.L_x_114:
[----:B------:R-:W-:Y:S04]  /*8000*/  BSSY B2, `(.L_x_104) ;  /* 0x000003b000027945 */ /* 0x000fe80003800000 */
[----:B------:R-:W-:Y:S05]  /*8010*/  @!P6 BRA `(.L_x_105) ;  /* 0x0000000000e4e947 */ /* 0x000fea0003800000 */
[----:B------:R-:W1:Y:S01]  /*8020*/  S2R R7, SR_CgaCtaId ;  /* 0x0000000000077919 */ /* 0x000e620000008800 */
[----:B------:R-:W-:Y:S02]  /*8030*/  MOV R6, 0x400 ;  /* 0x0000040000067802 */ /* 0x000fe40000000f00 */
[----:B------:R-:W-:Y:S02]  /*8040*/  SHF.L.U32 R8, R0, 0x1f, RZ ;  /* 0x0000001f00087819 */ /* 0x000fe400000006ff */
[----:B-1----:R-:W-:-:S05]  /*8050*/  LEA R6, R7, R6, 0x18 ;  /* 0x0000000607067211 */ /* 0x002fca00078ec0ff */
[----:B------:R-:W-:-:S04]  /*8060*/  IMAD R7, R5, 0x8, R6 ;  /* 0x0000000805077824 */ /* 0x000fc800078e0206 */
[----:B------:R-:W1:Y:S02]  /*8070*/  SYNCS.PHASECHK.TRANS64.TRYWAIT P3, [R7+URZ+0x13a28], R8 ;  /* 0x013a2808070075a7 */ /* 0x000e64000806017f */
[----:B-1----:R-:W-:Y:S05]  /*8080*/  @!P3 BRA `(.L_x_106) ;  /* 0x0000000c0050b947 */ /* 0x002fea0003800000 */
.L_x_132:
[----:B------:R-:W-:Y:S01]  /*8090*/  UPRMT UR4, UR22, 0x9910, URZ ;  /* 0x0000991016047896 */ /* 0x000fe2000800003f */
[----:B-1----:R-:W-:-:S03]  /*80a0*/  @P2 MOV R8, 0x2800 ;  /* 0x0000280000082802 */ /* 0x002fc60000000f00 */
[----:B------:R-:W-:Y:S01]  /*80b0*/  UISETP.NE.AND UP0, UPT, UR4, 0x2, UPT ;  /* 0x000000020400788c */ /* 0x000fe2000bf05270 */
[----:B------:R1:W-:Y:S05]  /*80c0*/  @P2 SYNCS.ARRIVE.TRANS64 RZ, [R7+URZ+0x13a00], R8 ;  /* 0x013a000807ff29a7 */ /* 0x0003ea000800003f */
[----:B------:R-:W-:-:S13]  /*80d0*/  PLOP3.LUT P3, PT, PT, PT, UP0, 0x80, 0x0 ;  /* 0x000000000000781c */ /* 0x000fda0003f6f008 */
[----:B-1----:R-:W-:Y:S05]  /*80e0*/  @P3 BRA `(.L_x_107) ;  /* 0x0000000000043947 */ /* 0x002fea0003800000 */
[----:B------:R-:W-:Y:S01]  /*80f0*/  BPT.TRAP 0x1 ;  /* 0x000000040000795c */ /* 0x000fe20000300000 */
.L_x_107:
[----:B------:R-:W-:Y:S05]  /*8100*/  @P0 BRA `(.L_x_108) ;  /* 0x0000000000040947 */ /* 0x000fea0003800000 */
[----:B------:R-:W-:Y:S01]  /*8110*/  BPT.TRAP 0x1 ;  /* 0x000000040000795c */ /* 0x000fe20000300000 */
.L_x_108:
        /* <DEDUP_REMOVED lines=9> */
[----:B------:R-:W-:Y:S01]  /*81b0*/  R2UR UR13, R3 ;  /* 0x00000000030d72ca */ /* 0x000fe200000e0000 */
[----:B------:R-:W-:Y:S01]  /*81c0*/  UMOV UR7, 0x10000000 ;  /* 0x1000000000077882 */ /* 0x000fe20000000000 */
[----:B------:R-:W-:Y:S01]  /*81d0*/  UMOV UR18, 0x10 ;  /* 0x0000001000127882 */ /* 0x000fe20000000000 */
[----:B------:R-:W-:Y:S01]  /*81e0*/  UMOV UR20, 0x20 ;  /* 0x0000002000147882 */ /* 0x000fe20000000000 */
[----:B------:R-:W-:Y:S01]  /*81f0*/  VIADD R5, R5, 0x1 ;  /* 0x0000000105057836 */ /* 0x000fe20000000000 */
[----:B------:R-:W-:-:S02]  /*8200*/  UIADD3 UR9, UR9, 0x13a00, URZ ;  /* 0x00013a0009097890 */ /* 0x000fc4000fffe03f */
[----:B------:R-:W-:Y:S02]  /*8210*/  USHF.L.U32 UR11, UR11, 0x6, URZ ;  /* 0x000000060b0b7899 */ /* 0x000fe4000800063f */
        /* <DEDUP_REMOVED lines=25> */
.L_x_105:
[----:B------:R-:W-:Y:S05]  /*83b0*/  BSYNC B2 ;  /* 0x0000000000027941 */ /* 0x000fea0003800000 */
.L_x_104:
[----:B------:R-:W-:Y:S01]  /*83c0*/  ISETP.LT.OR P3, PT, R4, 0x4, !P6 ;  /* 0x000000040400780c */ /* 0x000fe20007761670 */
[----:B------:R-:W-:-:S12]  /*83d0*/  BSSY B2, `(.L_x_109) ;  /* 0x000003c000027945 */ /* 0x000fd80003800000 */
[----:B------:R-:W-:Y:S05]  /*83e0*/  @P3 BRA `(.L_x_110) ;  /* 0x0000000000e83947 */ /* 0x000fea0003800000 */
[----:B------:R-:W1:Y:S01]  /*83f0*/  S2R R7, SR_CgaCtaId ;  /* 0x0000000000077919 */ /* 0x000e620000008800 */
[----:B------:R-:W-:Y:S02]  /*8400*/  MOV R6, 0x400 ;  /* 0x0000040000067802 */ /* 0x000fe40000000f00 */
[----:B------:R-:W-:Y:S02]  /*8410*/  SHF.L.U32 R8, R0, 0x1f, RZ ;  /* 0x0000001f00087819 */ /* 0x000fe400000006ff */
[----:B-1----:R-:W-:-:S04]  /*8420*/  LEA R6, R7, R6, 0x18 ;  /* 0x0000000607067211 */ /* 0x002fc800078ec0ff */
[----:B------:R-:W-:-:S04]  /*8430*/  LEA R7, R5, R6, 0x3 ;  /* 0x0000000605077211 */ /* 0x000fc800078e18ff */
[----:B------:R-:W1:Y:S02]  /*8440*/  SYNCS.PHASECHK.TRANS64.TRYWAIT P3, [R7+URZ+0x13a28], R8 ;  /* 0x013a2808070075a7 */ /* 0x000e64000806017f */
[----:B-1----:R-:W-:Y:S05]  /*8450*/  @!P3 BRA `(.L_x_111) ;  /* 0x000000080070b947 */ /* 0x002fea0003800000 */
.L_x_133:
[----:B------:R-:W-:Y:S01]  /*8460*/  UPRMT UR4, UR22, 0x9910, URZ ;  /* 0x0000991016047896 */ /* 0x000fe2000800003f */
[----:B-1----:R-:W-:-:S03]  /*8470*/  @P1 IMAD.MOV.U32 R8, RZ, RZ, 0x2800 ;  /* 0x00002800ff081424 */ /* 0x002fc600078e00ff */
[----:B------:R-:W-:Y:S01]  /*8480*/  UISETP.NE.AND UP0, UPT, UR4, 0x2, UPT ;  /* 0x000000020400788c */ /* 0x000fe2000bf05270 */
[----:B------:R1:W-:Y:S05]  /*8490*/  @P1 SYNCS.ARRIVE.TRANS64 RZ, [R7+URZ+0x13a00], R8 ;  /* 0x013a000807ff19a7 */ /* 0x0003ea000800003f */
[----:B------:R-:W-:-:S13]  /*84a0*/  PLOP3.LUT P3, PT, PT, PT, UP0, 0x80, 0x0 ;  /* 0x000000000000781c */ /* 0x000fda0003f6f008 */
[----:B-1----:R-:W-:Y:S05]  /*84b0*/  @P3 BRA `(.L_x_112) ;  /* 0x0000000000043947 */ /* 0x002fea0003800000 */
[----:B------:R-:W-:Y:S01]  /*84c0*/  BPT.TRAP 0x1 ;  /* 0x000000040000795c */ /* 0x000fe20000300000 */
.L_x_112:
[----:B------:R-:W-:Y:S05]  /*84d0*/  @P0 BRA `(.L_x_113) ;  /* 0x0000000000040947 */ /* 0x000fea0003800000 */
[----:B------:R-:W-:Y:S01]  /*84e0*/  BPT.TRAP 0x1 ;  /* 0x000000040000795c */ /* 0x000fe20000300000 */
.L_x_113:
        /* <DEDUP_REMOVED lines=13> */
[----:B------:R-:W-:Y:S01]  /*85c0*/  IADD3 R5, R5, 0x1, RZ ;  /* 0x0000000105057810 */ /* 0x000fe20007ffe0ff */
[----:B------:R-:W-:Y:S01]  /*85d0*/  UIADD3 UR9, UR9, 0x13a00, URZ ;  /* 0x00013a0009097890 */ /* 0x000fe2000fffe03f */
[----:B------:R-:W-:Y:S01]  /*85e0*/  VIADD R9, R9, 0x1 ;  /* 0x0000000109097836 */ /* 0x000fe20000000000 */
[----:B------:R-:W-:Y:S01]  /*85f0*/  USHF.L.U32 UR11, UR11, 0x6, URZ ;  /* 0x000000060b0b7899 */ /* 0x000fe2000800063f */
[----:B------:R-:W-:Y:S01]  /*8600*/  ISETP.NE.AND P3, PT, R5, 0x5, PT ;  /* 0x000000050500780c */ /* 0x000fe20003f65270 */
[----:B------:R-:W-:-:S02]  /*8610*/  UIADD3 UR8, UR14, 0x5000, URZ ;  /* 0x000050000e087890 */ /* 0x000fc4000fffe03f */
[----:B------:R-:W-:Y:S01]  /*8620*/  UIADD3 UR15, UR14, 0x5800, URZ ;  /* 0x000058000e0f7890 */ /* 0x000fe2000fffe03f */
[----:B------:R-:W-:Y:S01]  /*8630*/  SEL R7, RZ, 0x1, P3 ;  /* 0x00000001ff077807 */ /* 0x000fe20001800000 */
[----:B------:R-:W-:Y:S01]  /*8640*/  UIADD3 UR19, UR14, 0x6000, URZ ;  /* 0x000060000e137890 */ /* 0x000fe2000fffe03f */
[----:B------:R-:W-:Y:S01]  /*8650*/  SEL R5, R5, RZ, P3 ;  /* 0x000000ff05057207 */ /* 0x000fe20001800000 */
[----:B------:R-:W-:Y:S01]  /*8660*/  UIADD3 UR21, UR14, 0x6800, URZ ;  /* 0x000068000e157890 */ /* 0x000fe2000fffe03f */
[----:B------:R-:W-:Y:S02]  /*8670*/  LOP3.LUT R0, R0, R7, RZ, 0x3c, !PT ;  /* 0x0000000700007212 */ /* 0x000fe400078e3cff */
[----:B------:R1:W-:Y:S02]  /*8680*/  UTMALDG.4D [UR8], [UR4], desc[UR6] ;  /* 0x00000608040075b4 */ /* 0x0003e40008019000 */
        /* <DEDUP_REMOVED lines=16> */
.L_x_110:
[----:B------:R-:W-:Y:S05]  /*8790*/  BSYNC B2 ;  /* 0x0000000000027941 */ /* 0x000fea0003800000 */
.L_x_109:
[C---:B------:R-:W-:Y:S02]  /*87a0*/  ISETP.GT.AND P3, PT, R4.reuse, 0x4, PT ;  /* 0x000000040400780c */ /* 0x040fe40003f64270 */
[----:B------:R-:W-:-:S11]  /*87b0*/  IADD3 R4, R4, -0x2, RZ ;  /* 0xfffffffe04047810 */ /* 0x000fd60007ffe0ff */
[----:B------:R-:W-:Y:S05]  /*87c0*/  @P3 BRA `(.L_x_114) ;  /* 0xfffffff8000c3947 */ /* 0x000fea000383ffff */
[----:B------:R-:W-:Y:S05]  /*87d0*/  BSYNC B1 ;  /* 0x0000000000017941 */ /* 0x000fea0003800000 */
.L_x_103:
[----:B------:R-:W-:Y:S01]  /*87e0*/  VIADD R17, R17, UR23 ;  /* 0x0000001711117c36 */ /* 0x000fe20008000000 */
[----:B------:R-:W-:Y:S01]  /*87f0*/  ULDC UR4, c[0x0][0xa00] ;  /* 0x0002800000047ab9 */ /* 0x000fe20000000800 */
[----:B-1----:R-:W-:-:S03]  /*8800*/  PRMT R4, RZ, 0x7610, R4 ;  /* 0x00007610ff047816 */ /* 0x002fc60000000004 */
[----:B------:R-:W-:-:S13]  /*8810*/  ISETP.GE.AND P3, PT, R17, UR4, PT ;  /* 0x0000000411007c0c */ /* 0x000fda000bf66270 */
[----:B------:R-:W-:Y:S05]  /*8820*/  @!P3 BRA `(.L_x_115) ;  /* 0xffffffec0058b947 */ /* 0x000fea000383ffff */
[----:B------:R-:W-:Y:S05]  /*8830*/  BSYNC B0 ;  /* 0x0000000000007941 */ /* 0x000fea0003800000 */
.L_x_88:
[----:B------:R-:W-:Y:S05]  /*8840*/  EXIT ;  /* 0x000000000000794d */ /* 0x000fea0003800000 */
.L_x_17:
[----:B-1----:R-:W-:-:S04]  /*8850*/  MOV R3, UR4 ;  /* 0x0000000400037c02 */ /* 0x002fc80008000f00 */
[----:B------:R1:W2:Y:S03]  /*8860*/  SYNCS.PHASECHK.TRANS64.TRYWAIT P1, [R3+URZ+0x13a50], R0 ;  /* 0x013a5000030075a7 */ /* 0x0002a6000802017f */
[----:B--2---:R-:W-:Y:S05]  /*8870*/  @!P1 NANOSLEEP.SYNCS 0x989680 ;  /* 0x009896800000995d */ /* 0x004fea0003900000 */
[----:B------:R-:W2:Y:S02]  /*8880*/  @!P1 SYNCS.PHASECHK.TRANS64 P1, [R3+URZ+0x13a50], R0 ;  /* 0x013a5000030095a7 */ /* 0x000ea4000802007f */
[----:B--2---:R-:W-:Y:S05]  /*8890*/  @!P1 BRA `(.L_x_17) ;  /* 0xfffffffc00ec9947 */ /* 0x004fea000383ffff */
[----:B------:R-:W-:Y:S05]  /*88a0*/  BRA `(.L_x_116) ;  /* 0xffffff8800f47947 */ /* 0x000fea000383ffff */
.L_x_19:
[----:B-1----:R-:W-:-:S04]  /*88b0*/  IMAD.U32 R5, RZ, RZ, UR25 ;  /* 0x00000019ff057e24 */ /* 0x002fc8000f8e00ff */
[----:B------:R1:W2:Y:S03]  /*88c0*/  SYNCS.PHASECHK.TRANS64.TRYWAIT P1, [R5+URZ+0x13a00], R0 ;  /* 0x013a0000050075a7 */ /* 0x0002a6000802017f */
[----:B--2---:R-:W-:Y:S05]  /*88d0*/  @!P1 NANOSLEEP.SYNCS 0x989680 ;  /* 0x009896800000995d */ /* 0x004fea0003900000 */
[----:B------:R-:W2:Y:S02]  /*88e0*/  @!P1 SYNCS.PHASECHK.TRANS64 P1, [R5+URZ+0x13a00], R0 ;  /* 0x013a0000050095a7 */ /* 0x000ea4000802007f */
[----:B--2---:R-:W-:Y:S05]  /*88f0*/  @!P1 BRA `(.L_x_19) ;  /* 0xfffffffc00ec9947 */ /* 0x004fea000383ffff */
[----:B------:R-:W-:Y:S05]  /*8900*/  BRA `(.L_x_117) ;  /* 0xffffff8800f87947 */ /* 0x000fea000383ffff */
.L_x_20:
[----:B-1----:R-:W-:-:S04]  /*8910*/  MOV R0, UR51 ;  /* 0x0000003300007c02 */ /* 0x002fc80008000f00 */
[----:B------:R1:W2:Y:S03]  /*8920*/  SYNCS.PHASECHK.TRANS64.TRYWAIT P1, [R0+URZ+-0x8], R3 ;  /* 0xfffff803000075a7 */ /* 0x0002a6000802017f */
[----:B--2---:R-:W-:Y:S05]  /*8930*/  @!P1 NANOSLEEP.SYNCS 0x989680 ;  /* 0x009896800000995d */ /* 0x004fea0003900000 */
[----:B------:R-:W2:Y:S02]  /*8940*/  @!P1 SYNCS.PHASECHK.TRANS64 P1, [R0+URZ+-0x8], R3 ;  /* 0xfffff803000095a7 */ /* 0x000ea4000802007f */
[----:B--2---:R-:W-:Y:S05]  /*8950*/  @!P1 BRA `(.L_x_20) ;  /* 0xfffffffc00ec9947 */ /* 0x004fea000383ffff */
[----:B------:R-:W-:Y:S05]  /*8960*/  BRA `(.L_x_118) ;  /* 0xffffff8800e87947 */ /* 0x000fea000383ffff */
.L_x_22:
[----:B-1----:R-:W-:-:S04]  /*8970*/  IMAD.U32 R7, RZ, RZ, UR6 ;  /* 0x00000006ff077e24 */ /* 0x002fc8000f8e00ff */
[----:B------:R1:W2:Y:S03]  /*8980*/  SYNCS.PHASECHK.TRANS64.TRYWAIT P1, [R7+URZ+0x13a00], R6 ;  /* 0x013a0006070075a7 */ /* 0x0002a6000802017f */
[----:B--2---:R-:W-:Y:S05]  /*8990*/  @!P1 NANOSLEEP.SYNCS 0x989680 ;  /* 0x009896800000995d */ /* 0x004fea0003900000 */
[----:B------:R-:W2:Y:S02]  /*89a0*/  @!P1 SYNCS.PHASECHK.TRANS64 P1, [R7+URZ+0x13a00], R6 ;  /* 0x013a0006070095a7 */ /* 0x000ea4000802007f */
[----:B--2---:R-:W-:Y:S05]  /*89b0*/  @!P1 BRA `(.L_x_22) ;  /* 0xfffffffc00ec9947 */ /* 0x004fea000383ffff */
[----:B------:R-:W-:Y:S05]  /*89c0*/  BRA `(.L_x_119) ;  /* 0xffffff9c00787947 */ /* 0x000fea000383ffff */
.L_x_27:
[----:B-1----:R-:W-:-:S04]  /*89d0*/  MOV R5, UR6 ;  /* 0x0000000600057c02 */ /* 0x002fc80008000f00 */
[----:B------:R1:W2:Y:S03]  /*89e0*/  SYNCS.PHASECHK.TRANS64.TRYWAIT P2, [R5+URZ+0x13a00], R4 ;  /* 0x013a0004050075a7 */ /* 0x0002a6000804017f */
[----:B--2---:R-:W-:Y:S05]  /*89f0*/  @!P2 NANOSLEEP.SYNCS 0x989680 ;  /* 0x009896800000a95d */ /* 0x004fea0003900000 */
[----:B------:R-:W2:Y:S02]  /*8a00*/  @!P2 SYNCS.PHASECHK.TRANS64 P2, [R5+URZ+0x13a00], R4 ;  /* 0x013a00040500a5a7 */ /* 0x000ea4000804007f */
[----:B--2---:R-:W-:Y:S05]  /*8a10*/  @!P2 BRA `(.L_x_27) ;  /* 0xfffffffc00eca947 */ /* 0x004fea000383ffff */
[----:B------:R-:W-:Y:S05]  /*8a20*/  BRA `(.L_x_120) ;  /* 0xffffffa400b07947 */ /* 0x000fea000383ffff */
.L_x_31:
[----:B-1----:R-:W-:-:S04]  /*8a30*/  IMAD.U32 R8, RZ, RZ, UR6 ;  /* 0x00000006ff087e24 */ /* 0x002fc8000f8e00ff */
[----:B------:R1:W2:Y:S03]  /*8a40*/  SYNCS.PHASECHK.TRANS64.TRYWAIT P2, [R8+URZ+0x13a00], R9 ;  /* 0x013a0009080075a7 */ /* 0x0002a6000804017f */
[----:B--2---:R-:W-:Y:S05]  /*8a50*/  @!P2 NANOSLEEP.SYNCS 0x989680 ;  /* 0x009896800000a95d */ /* 0x004fea0003900000 */
[----:B------:R-:W2:Y:S02]  /*8a60*/  @!P2 SYNCS.PHASECHK.TRANS64 P2, [R8+URZ+0x13a00], R9 ;  /* 0x013a00090800a5a7 */ /* 0x000ea4000804007f */
[----:B--2---:R-:W-:Y:S05]  /*8a70*/  @!P2 BRA `(.L_x_31) ;  /* 0xfffffffc00eca947 */ /* 0x004fea000383ffff */
[----:B------:R-:W-:Y:S05]  /*8a80*/  BRA `(.L_x_30) ;  /* 0xffffffb800fc7947 */ /* 0x000fea000383ffff */
.L_x_51:
[----:B-1----:R-:W-:-:S04]  /*8a90*/  MOV R3, UR51 ;  /* 0x0000003300037c02 */ /* 0x002fc80008000f00 */
[----:B------:R1:W2:Y:S03]  /*8aa0*/  SYNCS.PHASECHK.TRANS64.TRYWAIT P0, [R3+URZ+0x8], R0 ;  /* 0x00000800030075a7 */ /* 0x0002a6000800017f */
[----:B--2---:R-:W-:Y:S05]  /*8ab0*/  @!P0 NANOSLEEP.SYNCS 0x989680 ;  /* 0x009896800000895d */ /* 0x004fea0003900000 */
[----:B------:R-:W2:Y:S02]  /*8ac0*/  @!P0 SYNCS.PHASECHK.TRANS64 P0, [R3+URZ+0x8], R0 ;  /* 0x00000800030085a7 */ /* 0x000ea4000800007f */
[----:B--2---:R-:W-:Y:S05]  /*8ad0*/  @!P0 BRA `(.L_x_51) ;  /* 0xfffffffc00ec8947 */ /* 0x004fea000383ffff */
[----:B------:R-:W-:Y:S05]  /*8ae0*/  BRA `(.L_x_121) ;  /* 0xffffffcc00447947 */ /* 0x000fea000383ffff */
.L_x_73:
[----:B------:R-:W-:Y:S01]  /*8af0*/  BSSY B1, `(.L_x_122) ;  /* 0x0000006000017945 */ /* 0x000fe20003800000 */
[----:B------:R-:W-:-:S07]  /*8b00*/  IMAD.MOV.U32 R15, RZ, RZ, -0x1 ;  /* 0xffffffffff0f7424 */ /* 0x000fce00078e00ff */
[----:B------:R-:W-:Y:S05]  /*8b10*/  WARPSYNC.COLLECTIVE R15, `(.L_x_123) ;  /* 0x000000000f0c7348 */ /* 0x000fea0003c00000 */
[----:B------:R-:W-:Y:S02]  /*8b20*/  ELECT P6, UR62, PT ;  /* 0x00000000003e782f */ /* 0x000fe400038c0000 */
[----:B------:R-:W-:Y:S01]  /*8b30*/  MOV R14, UR62 ;  /* 0x0000003e000e7c02 */ /* 0x000fe20008000f00 */
[----:B------:R-:W-:Y:S10]  /*8b40*/  ENDCOLLECTIVE ;  /* 0x000000000000791b */ /* 0x000ff40003800000 */
.L_x_123:
[----:B------:R-:W-:Y:S05]  /*8b50*/  BSYNC B1 ;  /* 0x0000000000017941 */ /* 0x000fea0003800000 */
.L_x_122:
[----:B------:R-:W-:Y:S05]  /*8b60*/  BRA `(.L_x_124) ;  /* 0xffffffe000187947 */ /* 0x000fea000383ffff */
.L_x_76:
[----:B-1----:R1:W2:Y:S02]  /*8b70*/  SYNCS.PHASECHK.TRANS64.TRYWAIT P2, [R7+URZ+0x13a60], R6 ;  /* 0x013a6006070075a7 */ /* 0x0022a4000804017f */
[----:B--2---:R-:W-:Y:S05]  /*8b80*/  @!P2 NANOSLEEP.SYNCS 0x989680 ;  /* 0x009896800000a95d */ /* 0x004fea0003900000 */
[----:B------:R-:W2:Y:S02]  /*8b90*/  @!P2 SYNCS.PHASECHK.TRANS64 P2, [R7+URZ+0x13a60], R6 ;  /* 0x013a60060700a5a7 */ /* 0x000ea4000804007f */
[----:B--2---:R-:W-:Y:S05]  /*8ba0*/  @!P2 BRA `(.L_x_76) ;  /* 0xfffffffc00f0a947 */ /* 0x004fea000383ffff */
[----:B------:R-:W-:Y:S05]  /*8bb0*/  BRA `(.L_x_125) ;  /* 0xffffffe000387947 */ /* 0x000fea000383ffff */
.L_x_81:
[----:B-1----:R1:W2:Y:S02]  /*8bc0*/  SYNCS.PHASECHK.TRANS64.TRYWAIT P2, [R7+URZ+0x13ab0], R4 ;  /* 0x013ab004070075a7 */ /* 0x0022a4000804017f */
[----:B--2---:R-:W-:Y:S05]  /*8bd0*/  @!P2 NANOSLEEP.SYNCS 0x989680 ;  /* 0x009896800000a95d */ /* 0x004fea0003900000 */
[----:B------:R-:W2:Y:S02]  /*8be0*/  @!P2 SYNCS.PHASECHK.TRANS64 P2, [R7+URZ+0x13ab0], R4 ;  /* 0x013ab0040700a5a7 */ /* 0x000ea4000804007f */
[----:B--2---:R-:W-:Y:S05]  /*8bf0*/  @!P2 BRA `(.L_x_81) ;  /* 0xfffffffc00f0a947 */ /* 0x004fea000383ffff */
[----:B------:R-:W-:Y:S05]  /*8c00*/  BRA `(.L_x_80) ;  /* 0xffffffe4001c7947 */ /* 0x000fea000383ffff */
.L_x_84:
[----:B-1----:R1:W2:Y:S02]  /*8c10*/  SYNCS.PHASECHK.TRANS64.TRYWAIT P2, [R4+URZ+0x13a60], R9 ;  /* 0x013a6009040075a7 */ /* 0x0022a4000804017f */
[----:B--2---:R-:W-:Y:S05]  /*8c20*/  @!P2 NANOSLEEP.SYNCS 0x989680 ;  /* 0x009896800000a95d */ /* 0x004fea0003900000 */
[----:B------:R-:W2:Y:S02]  /*8c30*/  @!P2 SYNCS.PHASECHK.TRANS64 P2, [R4+URZ+0x13a60], R9 ;  /* 0x013a60090400a5a7 */ /* 0x000ea4000804007f */
[----:B--2---:R-:W-:Y:S05]  /*8c40*/  @!P2 BRA `(.L_x_84) ;  /* 0xfffffffc00f0a947 */ /* 0x004fea000383ffff */
[----:B------:R-:W-:Y:S05]  /*8c50*/  BRA `(.L_x_126) ;  /* 0xffffffe400307947 */ /* 0x000fea000383ffff */
.L_x_89:
[----:B------:R-:W-:Y:S01]  /*8c60*/  BSSY B1, `(.L_x_127) ;  /* 0x0000006000017945 */ /* 0x000fe20003800000 */
[----:B------:R-:W-:-:S07]  /*8c70*/  MOV R15, 0xffffffff ;  /* 0xffffffff000f7802 */ /* 0x000fce0000000f00 */
[----:B------:R-:W-:Y:S05]  /*8c80*/  WARPSYNC.COLLECTIVE R15, `(.L_x_128) ;  /* 0x000000000f0c7348 */ /* 0x000fea0003c00000 */
[----:B------:R-:W-:Y:S02]  /*8c90*/  ELECT P6, UR62, PT ;  /* 0x00000000003e782f */ /* 0x000fe400038c0000 */
[----:B------:R-:W-:Y:S01]  /*8ca0*/  MOV R14, UR62 ;  /* 0x0000003e000e7c02 */ /* 0x000fe20008000f00 */
[----:B------:R-:W-:Y:S10]  /*8cb0*/  ENDCOLLECTIVE ;  /* 0x000000000000791b */ /* 0x000ff40003800000 */
.L_x_128:
[----:B------:R-:W-:Y:S05]  /*8cc0*/  BSYNC B1 ;  /* 0x0000000000017941 */ /* 0x000fea0003800000 */
.L_x_127:
[----:B------:R-:W-:Y:S05]  /*8cd0*/  BRA `(.L_x_129) ;  /* 0xffffffe800947947 */ /* 0x000fea000383ffff */
.L_x_92:
[----:B-1----:R1:W2:Y:S02]  /*8ce0*/  SYNCS.PHASECHK.TRANS64.TRYWAIT P4, [R8+URZ+0x13a28], R7 ;  /* 0x013a2807080075a7 */ /* 0x0022a4000808017f */
[----:B--2---:R-:W-:Y:S05]  /*8cf0*/  @!P4 NANOSLEEP.SYNCS 0x989680 ;  /* 0x009896800000c95d */ /* 0x004fea0003900000 */
[----:B------:R-:W2:Y:S02]  /*8d00*/  @!P4 SYNCS.PHASECHK.TRANS64 P4, [R8+URZ+0x13a28], R7 ;  /* 0x013a28070800c5a7 */ /* 0x000ea4000808007f */
[----:B--2---:R-:W-:Y:S05]  /*8d10*/  @!P4 BRA `(.L_x_92) ;  /* 0xfffffffc00f0c947 */ /* 0x004fea000383ffff */
[----:B------:R-:W-:Y:S05]  /*8d20*/  BRA `(.L_x_130) ;  /* 0xffffffe800ac7947 */ /* 0x000fea000383ffff */
.L_x_97:
[----:B-1----:R1:W2:Y:S02]  /*8d30*/  SYNCS.PHASECHK.TRANS64.TRYWAIT P4, [R4+URZ+0x13ab0], R7 ;  /* 0x013ab007040075a7 */ /* 0x0022a4000808017f */
[----:B--2---:R-:W-:Y:S05]  /*8d40*/  @!P4 NANOSLEEP.SYNCS 0x989680 ;  /* 0x009896800000c95d */ /* 0x004fea0003900000 */
[----:B------:R-:W2:Y:S02]  /*8d50*/  @!P4 SYNCS.PHASECHK.TRANS64 P4, [R4+URZ+0x13ab0], R7 ;  /* 0x013ab0070400c5a7 */ /* 0x000ea4000808007f */
[----:B--2---:R-:W-:Y:S05]  /*8d60*/  @!P4 BRA `(.L_x_97) ;  /* 0xfffffffc00f0c947 */ /* 0x004fea000383ffff */
[----:B------:R-:W-:Y:S05]  /*8d70*/  BRA `(.L_x_96) ;  /* 0xffffffec00887947 */ /* 0x000fea000383ffff */
.L_x_100:
[----:B-1----:R1:W2:Y:S02]  /*8d80*/  SYNCS.PHASECHK.TRANS64.TRYWAIT P3, [R7+URZ+0x13a28], R8 ;  /* 0x013a2808070075a7 */ /* 0x0022a4000806017f */
[----:B--2---:R-:W-:Y:S05]  /*8d90*/  @!P3 NANOSLEEP.SYNCS 0x989680 ;  /* 0x009896800000b95d */ /* 0x004fea0003900000 */
[----:B------:R-:W2:Y:S02]  /*8da0*/  @!P3 SYNCS.PHASECHK.TRANS64 P3, [R7+URZ+0x13a28], R8 ;  /* 0x013a28080700b5a7 */ /* 0x000ea4000806007f */
[----:B--2---:R-:W-:Y:S05]  /*8db0*/  @!P3 BRA `(.L_x_100) ;  /* 0xfffffffc00f0b947 */ /* 0x004fea000383ffff */
[----:B------:R-:W-:Y:S05]  /*8dc0*/  BRA `(.L_x_131) ;  /* 0xffffffec00a07947 */ /* 0x000fea000383ffff */
.L_x_106:
[----:B-1----:R1:W2:Y:S02]  /*8dd0*/  SYNCS.PHASECHK.TRANS64.TRYWAIT P3, [R7+URZ+0x13a28], R8 ;  /* 0x013a2808070075a7 */ /* 0x0022a4000806017f */
[----:B--2---:R-:W-:Y:S05]  /*8de0*/  @!P3 NANOSLEEP.SYNCS 0x989680 ;  /* 0x009896800000b95d */ /* 0x004fea0003900000 */
[----:B------:R-:W2:Y:S02]  /*8df0*/  @!P3 SYNCS.PHASECHK.TRANS64 P3, [R7+URZ+0x13a28], R8 ;  /* 0x013a28080700b5a7 */ /* 0x000ea4000806007f */
[----:B--2---:R-:W-:Y:S05]  /*8e00*/  @!P3 BRA `(.L_x_106) ;  /* 0xfffffffc00f0b947 */ /* 0x004fea000383ffff */
[----:B------:R-:W-:Y:S05]  /*8e10*/  BRA `(.L_x_132) ;  /* 0xfffffff0009c7947 */ /* 0x000fea000383ffff */
.L_x_111:
[----:B-1----:R1:W2:Y:S02]  /*8e20*/  SYNCS.PHASECHK.TRANS64.TRYWAIT P3, [R7+URZ+0x13a28], R8 ;  /* 0x013a2808070075a7 */ /* 0x0022a4000806017f */
[----:B--2---:R-:W-:Y:S05]  /*8e30*/  @!P3 NANOSLEEP.SYNCS 0x989680 ;  /* 0x009896800000b95d */ /* 0x004fea0003900000 */
[----:B------:R-:W2:Y:S02]  /*8e40*/  @!P3 SYNCS.PHASECHK.TRANS64 P3, [R7+URZ+0x13a28], R8 ;  /* 0x013a28080700b5a7 */ /* 0x000ea4000806007f */
[----:B--2---:R-:W-:Y:S05]  /*8e50*/  @!P3 BRA `(.L_x_111) ;  /* 0xfffffffc00f0b947 */ /* 0x004fea000383ffff */
[----:B------:R-:W-:Y:S05]  /*8e60*/  BRA `(.L_x_133) ;  /* 0xfffffff4007c7947 */ /* 0x000fea000383ffff */
        .weak           $__internal_0_$__cuda_sm20_rcp_rn_f32_slowpath
        .type           $__internal_0_$__cuda_sm20_rcp_rn_f32_slowpath,@function
        .size           $__internal_0_$__cuda_sm20_rcp_rn_f32_slowpath,(.L_x_139 - $__internal_0_$__cuda_sm20_rcp_rn_f32_slowpath)
$__internal_0_$__cuda_sm20_rcp_rn_f32_slowpath:
[----:B------:R-:W-:Y:S01]  /*8e70*/  IMAD.SHL.U32 R0, R3, 0x2, RZ ;  /* 0x0000000203007824 */ /* 0x000fe200078e00ff */
[----:B------:R-:W-:Y:S04]  /*8e80*/  BSSY B2, `(.L_x_134) ;  /* 0x0000030000027945 */ /* 0x000fe80003800000 */
[----:B------:R-:W-:-:S04]  /*8e90*/  SHF.R.U32.HI R21, RZ, 0x18, R0 ;  /* 0x00000018ff157819 */ /* 0x000fc80000011600 */
[----:B------:R-:W-:-:S13]  /*8ea0*/  ISETP.NE.U32.AND P0, PT, R21, RZ, PT ;  /* 0x000000ff1500720c */ /* 0x000fda0003f05070 */
[----:B------:R-:W-:Y:S05]  /*8eb0*/  @P0 BRA `(.L_x_135) ;  /* 0x0000000000280947 */ /* 0x000fea0003800000 */
[----:B------:R-:W-:-:S04]  /*8ec0*/  SHF.L.U32 R0, R3, 0x1, RZ ;  /* 0x0000000103007819 */ /* 0x000fc800000006ff */
[----:B------:R-:W-:-:S13]  /*8ed0*/  ISETP.NE.AND P0, PT, R0, RZ, PT ;  /* 0x000000ff0000720c */ /* 0x000fda0003f05270 */
[----:B------:R-:W-:Y:S01]  /*8ee0*/  @P0 FFMA R7, R3, 1.84467440737095516160e+19, RZ ;  /* 0x5f80000003070823 */ /* 0x000fe200000000ff */
[----:B------:R-:W-:Y:S08]  /*8ef0*/  @!P0 MUFU.RCP R6, R3 ;  /* 0x0000000300068308 */ /* 0x000ff00000001000 */
[----:B------:R-:W1:Y:S02]  /*8f00*/  @P0 MUFU.RCP R0, R7 ;  /* 0x0000000700000308 */ /* 0x000e640000001000 */
[----:B-1----:R-:W-:-:S04]  /*8f10*/  @P0 FFMA R12, R7, R0, -1 ;  /* 0xbf800000070c0423 */ /* 0x002fc80000000000 */
[----:B------:R-:W-:-:S04]  /*8f20*/  @P0 FADD.FTZ R13, -R12, -RZ ;  /* 0x800000ff0c0d0221 */ /* 0x000fc80000010100 */
[----:B------:R-:W-:-:S04]  /*8f30*/  @P0 FFMA R0, R0, R13, R0 ;  /* 0x0000000d00000223 */ /* 0x000fc80000000000 */
[----:B------:R-:W-:Y:S01]  /*8f40*/  @P0 FFMA R6, R0, 1.84467440737095516160e+19, RZ ;  /* 0x5f80000000060823 */ /* 0x000fe200000000ff */
[----:B------:R-:W-:Y:S06]  /*8f50*/  BRA `(.L_x_136) ;  /* 0x0000000000887947 */ /* 0x000fec0003800000 */
.L_x_135:
[----:B------:R-:W-:-:S05]  /*8f60*/  VIADD R26, R21, 0xffffff03 ;  /* 0xffffff03151a7836 */ /* 0x000fca0000000000 */
[----:B------:R-:W-:-:S13]  /*8f70*/  ISETP.GT.U32.AND P0, PT, R26, 0x1, PT ;  /* 0x000000011a00780c */ /* 0x000fda0003f04070 */
[----:B------:R-:W-:Y:S05]  /*8f80*/  @P0 BRA `(.L_x_137) ;  /* 0x0000000000780947 */ /* 0x000fea0003800000 */
[----:B------:R-:W-:Y:S02]  /*8f90*/  LOP3.LUT R0, R3, 0x7fffff, RZ, 0xc0, !PT ;  /* 0x007fffff03007812 */ /* 0x000fe400078ec0ff */
[----:B------:R-:W-:Y:S02]  /*8fa0*/  MOV R13, 0x3 ;  /* 0x00000003000d7802 */ /* 0x000fe40000000f00 */
[----:B------:R-:W-:Y:S02]  /*8fb0*/  LOP3.LUT R0, R0, 0x3f800000, RZ, 0xfc, !PT ;  /* 0x3f80000000007812 */ /* 0x000fe400078efcff */
[----:B------:R-:W-:Y:S02]  /*8fc0*/  SHF.L.U32 R13, R13, R26, RZ ;  /* 0x0000001a0d0d7219 */ /* 0x000fe400000006ff */
[----:B------:R-:W1:Y:S02]  /*8fd0*/  MUFU.RCP R7, R0 ;  /* 0x0000000000077308 */ /* 0x000e640000001000 */
[----:B-1----:R-:W-:-:S04]  /*8fe0*/  FFMA R6, R0, R7, -1 ;  /* 0xbf80000000067423 */ /* 0x002fc80000000007 */
[----:B------:R-:W-:-:S04]  /*8ff0*/  FADD.FTZ R6, -R6, -RZ ;  /* 0x800000ff06067221 */ /* 0x000fc80000010100 */
[CCC-:B------:R-:W-:Y:S01]  /*9000*/  FFMA.RM R12, R7.reuse, R6.reuse, R7.reuse ;  /* 0x00000006070c7223 */ /* 0x1c0fe20000004007 */
[----:B------:R-:W-:-:S04]  /*9010*/  FFMA.RP R7, R7, R6, R7 ;  /* 0x0000000607077223 */ /* 0x000fc80000008007 */
[C---:B------:R-:W-:Y:S02]  /*9020*/  LOP3.LUT R6, R12.reuse, 0x7fffff, RZ, 0xc0, !PT ;  /* 0x007fffff0c067812 */ /* 0x040fe400078ec0ff */
[----:B------:R-:W-:Y:S02]  /*9030*/  FSETP.NEU.FTZ.AND P0, PT, R12, R7, PT ;  /* 0x000000070c00720b */ /* 0x000fe40003f1d000 */
[----:B------:R-:W-:Y:S02]  /*9040*/  LOP3.LUT R6, R6, 0x800000, RZ, 0xfc, !PT ;  /* 0x0080000006067812 */ /* 0x000fe400078efcff */
[----:B------:R-:W-:Y:S02]  /*9050*/  SEL R7, RZ, 0xffffffff, !P0 ;  /* 0xffffffffff077807 */ /* 0x000fe40004000000 */
[----:B------:R-:W-:-:S03]  /*9060*/  LOP3.LUT R13, R13, R6, RZ, 0xc0, !PT ;  /* 0x000000060d0d7212 */ /* 0x000fc600078ec0ff */
[----:B------:R-:W-:Y:S01]  /*9070*/  IMAD.MOV R7, RZ, RZ, -R7 ;  /* 0x000000ffff077224 */ /* 0x000fe200078e0a07 */
[----:B------:R-:W-:-:S04]  /*9080*/  SHF.R.U32.HI R13, RZ, R26, R13 ;  /* 0x0000001aff0d7219 */ /* 0x000fc8000001160d */
[--C-:B------:R-:W-:Y:S01]  /*9090*/  LOP3.LUT P1, RZ, R7, R26, R6.reuse, 0xf8, !PT ;  /* 0x0000001a07ff7212 */ /* 0x100fe2000782f806 */
[----:B------:R-:W-:Y:S01]  /*90a0*/  VIADD R7, R21, 0xffffff04 ;  /* 0xffffff0415077836 */ /* 0x000fe20000000000 */
[C---:B------:R-:W-:Y:S02]  /*90b0*/  LOP3.LUT P0, RZ, R13.reuse, 0x1, RZ, 0xc0, !PT ;  /* 0x000000010dff7812 */ /* 0x040fe4000780c0ff */
[----:B------:R-:W-:Y:S02]  /*90c0*/  LOP3.LUT P2, RZ, R13, 0x2, RZ, 0xc0, !PT ;  /* 0x000000020dff7812 */ /* 0x000fe4000784c0ff */
[----:B------:R-:W-:Y:S02]  /*90d0*/  SHF.R.U32.HI R6, RZ, R7, R6 ;  /* 0x00000007ff067219 */ /* 0x000fe40000011606 */
[----:B------:R-:W-:Y:S02]  /*90e0*/  PLOP3.LUT P0, PT, P0, P1, P2, 0xe0, 0x0 ;  /* 0x000000000000781c */ /* 0x000fe40000703c20 */
[----:B------:R-:W-:-:S02]  /*90f0*/  LOP3.LUT P1, RZ, R3, 0x7fffff, RZ, 0xc0, !PT ;  /* 0x007fffff03ff7812 */ /* 0x000fc4000782c0ff */
[----:B------:R-:W-:-:S04]  /*9100*/  SEL R0, RZ, 0x1, !P0 ;  /* 0x00000001ff007807 */ /* 0x000fc80004000000 */
[----:B------:R-:W-:-:S04]  /*9110*/  IADD3 R0, -R0, RZ, RZ ;  /* 0x000000ff00007210 */ /* 0x000fc80007ffe1ff */
[----:B------:R-:W-:-:S13]  /*9120*/  ISETP.GE.AND P0, PT, R0, RZ, PT ;  /* 0x000000ff0000720c */ /* 0x000fda0003f06270 */
[----:B------:R-:W-:-:S05]  /*9130*/  @!P0 IADD3 R6, R6, 0x1, RZ ;  /* 0x0000000106068810 */ /* 0x000fca0007ffe0ff */
[----:B------:R-:W-:-:S05]  /*9140*/  @!P1 IMAD.SHL.U32 R6, R6, 0x2, RZ ;  /* 0x0000000206069824 */ /* 0x000fca00078e00ff */
[----:B------:R-:W-:Y:S01]  /*9150*/  LOP3.LUT R6, R6, 0x80000000, R3, 0xf8, !PT ;  /* 0x8000000006067812 */ /* 0x000fe200078ef803 */
[----:B------:R-:W-:Y:S06]  /*9160*/  BRA `(.L_x_136) ;  /* 0x0000000000047947 */ /* 0x000fec0003800000 */
.L_x_137:
[----:B------:R1:W2:Y:S02]  /*9170*/  MUFU.RCP R6, R3 ;  /* 0x0000000300067308 */ /* 0x0002a40000001000 */
.L_x_136:
[----:B------:R-:W-:Y:S05]  /*9180*/  BSYNC B2 ;  /* 0x0000000000027941 */ /* 0x000fea0003800000 */
.L_x_134:
[----:B--2---:R-:W-:Y:S01]  /*9190*/  MOV R0, R6 ;  /* 0x0000000600007202 */ /* 0x004fe20000000f00 */
[----:B------:R-:W-:Y:S01]  /*91a0*/  IMAD.MOV.U32 R6, RZ, RZ, R14 ;  /* 0x000000ffff067224 */ /* 0x000fe200078e000e */
[----:B------:R-:W-:-:S04]  /*91b0*/  MOV R7, 0x0 ;  /* 0x0000000000077802 */ /* 0x000fc80000000f00 */
[----:B-1----:R-:W-:Y:S05]  /*91c0*/  RET.REL.NODEC R6 `(_ZN7cutlass13device_kernelINS_4fmha6kernel28FmhaKernelTmaWarpSpecializedINS1_10collective30FmhaMainloopTmaWarpSpecializedINS_10bfloat16_tEffN4cute5tupleIJNS7_1CILi128EEENS9_ILi64EEENS9_ILi80EEEEEENS8_IJiNS9_ILi1EEENS8_IJiiEEEEEESG_SG_NS4_13DefaultFusionEJNS2_6OptionILNS2_3TagE0ENS9_ILb1EEEEENSI_ILSJ_2ESK_EEEEENS4_15FmhaFwdEpilogueIS6_fNS8_IJSB_SC_SB_EEEEENS2_23PersistentTileSchedulerEJSL_SM_EEEEEvNT_6ParamsE) ;  /* 0xffffff6c068c7950 */ /* 0x002fea0003c3ffff */
.L_x_138:
[----:B------:R-:W-:-:S00]  /*91d0*/  BRA `(.L_x_138) ;  /* 0xfffffffc00fc7947 */ /* 0x000fc0000383ffff */
[----:B------:R-:W-:-:S00]  /*91e0*/  NOP ;  /* 0x0000000000007918 */ /* 0x000fc00000000000 */
        /* <DEDUP_REMOVED lines=9> */
.L_x_139:


//--------------------- .nv.global.init           --------------------------
	.section	.nv.global.init,"aw",@progbits
.nv.global.init:
	.type		$str$24,@object
	.size		$str$24,($str$25 - $str$24)
$str$24:
        /*0000*/ 	.byte	0x28, 0x61, 0x64, 0x64, 0x72, 0x65, 0x73, 0x73, 0x20, 0x26, 0x20, 0x6d, 0x61, 0x73, 0x6b, 0x29
        /*0010*/ 	.byte	0x20, 0x3d, 0x3d, 0x20, 0x30, 0x00
	.type		$str$25,@object
	.size		$str$25,(__unnamed_1 - $str$25)
$str$25:
        /*0016*/ 	.byte	0x2f, 0x74, 0x6d, 0x70, 0x2f, 0x63, 0x75, 0x74, 0x6c, 0x61, 0x73, 0x73, 0x5f, 0x73, 0x77, 0x65
        /*0026*/ 	.byte	0x65, 0x70, 0x5f, 0x73, 0x72, 0x63, 0x2f, 0x69, 0x6e, 0x63, 0x6c, 0x75, 0x64, 0x65, 0x2f, 0x63
        /*0036*/ 	.byte	0x75, 0x74, 0x65, 0x2f, 0x70, 0x6f, 0x69, 0x6e, 0x74, 0x65, 0x72, 0x5f, 0x66, 0x6c, 0x61, 0x67
        /*0046*/ 	.byte	0x67, 0x65, 0x64, 0x2e, 0x68, 0x70, 0x70, 0x00
	.type		__unnamed_1,@object
	.size		__unnamed_1,(__unnamed_2 - __unnamed_1)
__unnamed_1:
        /*004e*/ 	.byte	0x61, 0x75, 0x74, 0x6f, 0x20, 0x63, 0x75, 0x74, 0x65, 0x3a, 0x3a, 0x61, 0x73, 0x5f, 0x70, 0x6f
        /* <DEDUP_REMOVED lines=27> */
        /*020e*/ 	.byte	0x31, 0x30, 0x32, 0x34, 0x3e, 0x3e, 0x3e, 0x3e, 0x3e, 0x5d, 0x00
	.type		__unnamed_2,@object
	.size		__unnamed_2,(.L_1 - __unnamed_2)
__unnamed_2:
        /* <DEDUP_REMOVED lines=29> */
.L_1:


//--------------------- .nv.shared._ZN7cutlass13device_kernelINS_4fmha6kernel28FmhaKernelTmaWarpSpecializedINS1_10collective30FmhaMainloopTmaWarpSpecializedINS_10bfloat16_tEffN4cute5tupleIJNS7_1CILi128EEENS9_ILi64EEENS9_ILi80EEEEEENS8_IJiNS9_ILi1EEENS8_IJiiEEEEEESG_SG_NS4_13DefaultFusionEJNS2_6OptionILNS2_3TagE0ENS9_ILb1EEEEENSI_ILSJ_2ESK_EEEEENS4_15FmhaFwdEpilogueIS6_fNS8_IJSB_SC_SB_EEEEENS2_23PersistentTileSchedulerEJSL_SM_EEEEEvNT_6ParamsE --------------------------
	.section	.nv.shared._ZN7cutlass13device_kernelINS_4fmha6kernel28FmhaKernelTmaWarpSpecializedINS1_10collective30FmhaMainloopTmaWarpSpecializedINS_10bfloat16_tEffN4cute5tupleIJNS7_1CILi128EEENS9_ILi64EEENS9_ILi80EEEEEENS8_IJiNS9_ILi1EEENS8_IJiiEEEEEESG_SG_NS4_13DefaultFusionEJNS2_6OptionILNS2_3TagE0ENS9_ILb1EEEEENSI_ILSJ_2ESK_EEEEENS4_15FmhaFwdEpilogueIS6_fNS8_IJSB_SC_SB_EEEEENS2_23PersistentTileSchedulerEJSL_SM_EEEEEvNT_6ParamsE,"aw",@nobits
	.sectionflags	@""
	.align	16
	.zero		1024


//--------------------- .nv.shared.reserved.0     --------------------------
	.section	.nv.shared.reserved.0,"aw",@nobits
	.weak		__nv_reservedSMEM_offset_0_alias
	.size		__nv_reservedSMEM_offset_0_alias, 0, 0
	.other		__nv_reservedSMEM_offset_0_alias,@"STO_CUDA_RESERVED_SHARED STV_DEFAULT"
__nv_reservedSMEM_offset_0_alias:
	.zero		0


//--------------------- .nv.global                --------------------------
	.section	.nv.global,"aw",@nobits
.nv.global:
	.type		_ZN39_INTERNAL_e76c6793_4_k_cu_6908b44e_31534cute1_E,@object
	.size		_ZN39_INTERNAL_e76c6793_4_k_cu_6908b44e_31534cute1_E,(_ZN39_INTERNAL_e76c6793_4_k_cu_6908b44e_31534cuda3std3__45__cpo6cbeginE - _ZN39_INTERNAL_e76c6793_4_k_cu_6908b44e_31534cute1_E)
_ZN39_INTERNAL_e76c6793_4_k_cu_6908b44e_31534cute1_E:
	.zero		1
	.type		_ZN39_INTERNAL_e76c6793_4_k_cu_6908b44e_31534cuda3std3__45__cpo6cbeginE,@object
	.size		_ZN39_INTERNAL_e76c6793_4_k_cu_6908b44e_31534cuda3std3__45__cpo6cbeginE,(_ZN39_INTERNAL_e76c6793_4_k_cu_6908b44e_31534cuda3std3__48in_placeE - _ZN39_INTERNAL_e76c6793_4_k_cu_6908b44e_31534cuda3std3__45__cpo6cbeginE)
_ZN39_INTERNAL_e76c6793_4_k_cu_6908b44e_31534cuda3std3__45__cpo6cbeginE:
	.zero		1
	.type		_ZN39_INTERNAL_e76c6793_4_k_cu_6908b44e_31534cuda3std3__48in_placeE,@object
	.size		_ZN39_INTERNAL_e76c6793_4_k_cu_6908b44e_31534cuda3std3__48in_placeE,(_ZN39_INTERNAL_e76c6793_4_k_cu_6908b44e_31534cuda3std6ranges3__45__cpo9iter_moveE - _ZN39_INTERNAL_e76c6793_4_k_cu_6908b44e_31534cuda3std3__48in_placeE)
_ZN39_INTERNAL_e76c6793_4_k_cu_6908b44e_31534cuda3std3__48in_placeE:
	.zero		1
	.type		_ZN39_INTERNAL_e76c6793_4_k_cu_6908b44e_31534cuda3std6ranges3__45__cpo9iter_moveE,@object
	.size		_ZN39_INTERNAL_e76c6793_4_k_cu_6908b44e_31534cuda3std6ranges3__45__cpo9iter_moveE,(_ZN39_INTERNAL_e76c6793_4_k_cu_6908b44e_31534cuda3std3__45__cpo5beginE - _ZN39_INTERNAL_e76c6793_4_k_cu_6908b44e_31534cuda3std6ranges3__45__cpo9iter_moveE)
_ZN39_INTERNAL_e76c6793_4_k_cu_6908b44e_31534cuda3std6ranges3__45__cpo9iter_moveE:
	.zero		1
	.type		_ZN39_INTERNAL_e76c6793_4_k_cu_6908b44e_31534cuda3std3__45__cpo5beginE,@object
	.size		_ZN39_INTERNAL_e76c6793_4_k_cu_6908b44e_31534cuda3std3__45__cpo5beginE,(_ZN39_INTERNAL_e76c6793_4_k_cu_6908b44e_31534cuda3std3__441_GLOBAL__N__e76c6793_4_k_cu_6908b44e_31536ignoreE - _ZN39_INTERNAL_e76c6793_4_k_cu_6908b44e_31534cuda3std3__45__cpo5beginE)
_ZN39_INTERNAL_e76c6793_4_k_cu_6908b44e_31534cuda3std3__45__cpo5beginE:
	.zero		1
	.type		_ZN39_INTERNAL_e76c6793_4_k_cu_6908b44e_31534cuda3std3__441_GLOBAL__N__e76c6793_4_k_cu_6908b44e_31536ignoreE,@object
	.size		_ZN39_INTERNAL_e76c6793_4_k_cu_6908b44e_31534cuda3std3__441_GLOBAL__N__e76c6793_4_k_cu_6908b44e_31536ignoreE,(_ZN39_INTERNAL_e76c6793_4_k_cu_6908b44e_31534cute7productE - _ZN39_INTERNAL_e76c6793_4_k_cu_6908b44e_31534cuda3std3__441_GLOBAL__N__e76c6793_4_k_cu_6908b44e_31536ignoreE)
_ZN39_INTERNAL_e76c6793_4_k_cu_6908b44e_31534cuda3std3__441_GLOBAL__N__e76c6793_4_k_cu_6908b44e_31536ignoreE:
	.zero		1
	.type		_ZN39_INTERNAL_e76c6793_4_k_cu_6908b44e_31534cute7productE,@object
	.size		_ZN39_INTERNAL_e76c6793_4_k_cu_6908b44e_31534cute7productE,(_ZN39_INTERNAL_e76c6793_4_k_cu_6908b44e_31534cuda3std3__45__cpo3endE - _ZN39_INTERNAL_e76c6793_4_k_cu_6908b44e_31534cute7productE)
_ZN39_INTERNAL_e76c6793_4_k_cu_6908b44e_31534cute7productE:
	.zero		1
	.type		_ZN39_INTERNAL_e76c6793_4_k_cu_6908b44e_31534cuda3std3__45__cpo3endE,@object
	.size		_ZN39_INTERNAL_e76c6793_4_k_cu_6908b44e_31534cuda3std3__45__cpo3endE,(_ZN39_INTERNAL_e76c6793_4_k_cu_6908b44e_31534cuda3std3__419piecewise_constructE - _ZN39_INTERNAL_e76c6793_4_k_cu_6908b44e_31534cuda3std3__45__cpo3endE)
_ZN39_INTERNAL_e76c6793_4_k_cu_6908b44e_31534cuda3std3__45__cpo3endE:
	.zero		1
	.type		_ZN39_INTERNAL_e76c6793_4_k_cu_6908b44e_31534cuda3std3__419piecewise_constructE,@object
	.size		_ZN39_INTERNAL_e76c6793_4_k_cu_6908b44e_31534cuda3std3__419piecewise_constructE,(_ZN39_INTERNAL_e76c6793_4_k_cu_6908b44e_31534cuda3std3__45__cpo4cendE - _ZN39_INTERNAL_e76c6793_4_k_cu_6908b44e_31534cuda3std3__419piecewise_constructE)
_ZN39_INTERNAL_e76c6793_4_k_cu_6908b44e_31534cuda3std3__419piecewise_constructE:
	.zero		1
	.type		_ZN39_INTERNAL_e76c6793_4_k_cu_6908b44e_31534cuda3std3__45__cpo4cendE,@object
	.size		_ZN39_INTERNAL_e76c6793_4_k_cu_6908b44e_31534cuda3std3__45__cpo4cendE,(_ZN39_INTERNAL_e76c6793_4_k_cu_6908b44e_31534cuda3std6ranges3__45__cpo4swapE - _ZN39_INTERNAL_e76c6793_4_k_cu_6908b44e_31534cuda3std3__45__cpo4cendE)
_ZN39_INTERNAL_e76c6793_4_k_cu_6908b44e_31534cuda3std3__45__cpo4cendE:
	.zero		1
	.type		_ZN39_INTERNAL_e76c6793_4_k_cu_6908b44e_31534cuda3std6ranges3__45__cpo4swapE,@object
	.size		_ZN39_INTERNAL_e76c6793_4_k_cu_6908b44e_31534cuda3std6ranges3__45__cpo4swapE,(.L_9 - _ZN39_INTERNAL_e76c6793_4_k_cu_6908b44e_31534cuda3std6ranges3__45__cpo4swapE)
_ZN39_INTERNAL_e76c6793_4_k_cu_6908b44e_31534cuda3std6ranges3__45__cpo4swapE:
	.zero		1
.L_9:


//--------------------- .nv.constant0._ZN7cutlass13device_kernelINS_4fmha6kernel28FmhaKernelTmaWarpSpecializedINS1_10collective30FmhaMainloopTmaWarpSpecializedINS_10bfloat16_tEffN4cute5tupleIJNS7_1CILi128EEENS9_ILi64EEENS9_ILi80EEEEEENS8_IJiNS9_ILi1EEENS8_IJiiEEEEEESG_SG_NS4_13DefaultFusionEJNS2_6OptionILNS2_3TagE0ENS9_ILb1EEEEENSI_ILSJ_2ESK_EEEEENS4_15FmhaFwdEpilogueIS6_fNS8_IJSB_SC_SB_EEEEENS2_23PersistentTileSchedulerEJSL_SM_EEEEEvNT_6ParamsE --------------------------
	.section	.nv.constant0._ZN7cutlass13device_kernelINS_4fmha6kernel28FmhaKernelTmaWarpSpecializedINS1_10collective30FmhaMainloopTmaWarpSpecializedINS_10bfloat16_tEffN4cute5tupleIJNS7_1CILi128EEENS9_ILi64EEENS9_ILi80EEEEEENS8_IJiNS9_ILi1EEENS8_IJiiEEEEEESG_SG_NS4_13DefaultFusionEJNS2_6OptionILNS2_3TagE0ENS9_ILb1EEEEENSI_ILSJ_2ESK_EEEEENS4_15FmhaFwdEpilogueIS6_fNS8_IJSB_SC_SB_EEEEENS2_23PersistentTileSchedulerEJSL_SM_EEEEEvNT_6ParamsE,"a",@progbits
	.sectionflags	@""
	.align	4
.nv.constant0._ZN7cutlass13device_kernelINS_4fmha6kernel28FmhaKernelTmaWarpSpecializedINS1_10collective30FmhaMainloopTmaWarpSpecializedINS_10bfloat16_tEffN4cute5tupleIJNS7_1CILi128EEENS9_ILi64EEENS9_ILi80EEEEEENS8_IJiNS9_ILi1EEENS8_IJiiEEEEEESG_SG_NS4_13DefaultFusionEJNS2_6OptionILNS2_3TagE0ENS9_ILb1EEEEENSI_ILSJ_2ESK_EEEEENS4_15FmhaFwdEpilogueIS6_fNS8_IJSB_SC_SB_EEEEENS2_23PersistentTileSchedulerEJSL_SM_EEEEEvNT_6ParamsE:
	.zero		2688


//--------------------- SYMBOLS --------------------------

	.type		.nv.reservedSmem.offset0,@object
	.size		.nv.reservedSmem.offset0,0x4
	.type		__assertfail,@function
